	.headerflags	@"EF_CUDA_TEXMODE_UNIFIED EF_CUDA_64BIT_ADDRESS EF_CUDA_SM89 EF_CUDA_VIRTUAL_SM(EF_CUDA_SM89)"
	.elftype	@"ET_EXEC"


//--------------------- .nv.info                  --------------------------
	.section	.nv.info,"",@"SHT_CUDA_INFO"
	.align	4


	//----- nvinfo : EIATTR_REGCOUNT
	.align		4
        /*0000*/ 	.byte	0x04, 0x2f
        /*0002*/ 	.short	(.L_8 - .L_7)
	.align		4
.L_7:
        /*0004*/ 	.word	index@(triton__0d1d2d3d45de)
        /*0008*/ 	.word	0x0000003a


	//----- nvinfo : EIATTR_MAX_STACK_SIZE
	.align		4
.L_8:
        /*000c*/ 	.byte	0x04, 0x23
        /*000e*/ 	.short	(.L_10 - .L_9)
	.align		4
.L_9:
        /*0010*/ 	.word	index@($__internal_0_$__cuda_sm70_shflsync_bfly)
        /*0014*/ 	.word	0x00000000


	//----- nvinfo : EIATTR_MIN_STACK_SIZE
	.align		4
.L_10:
        /*0018*/ 	.byte	0x04, 0x12
        /*001a*/ 	.short	(.L_12 - .L_11)
	.align		4
.L_11:
        /*001c*/ 	.word	index@($__internal_0_$__cuda_sm70_shflsync_bfly)
        /*0020*/ 	.word	0x00000000


	//----- nvinfo : EIATTR_FRAME_SIZE
	.align		4
.L_12:
        /*0024*/ 	.byte	0x04, 0x11
        /*0026*/ 	.short	(.L_14 - .L_13)
	.align		4
.L_13:
        /*0028*/ 	.word	index@($__internal_0_$__cuda_sm70_shflsync_bfly)
        /*002c*/ 	.word	0x00000000


	//----- nvinfo : EIATTR_MAX_STACK_SIZE
	.align		4
.L_14:
        /*0030*/ 	.byte	0x04, 0x23
        /*0032*/ 	.short	(.L_16 - .L_15)
	.align		4
.L_15:
        /*0034*/ 	.word	index@(triton__0d1d2d3d45de)
        /*0038*/ 	.word	0x00000000


	//----- nvinfo : EIATTR_MIN_STACK_SIZE
	.align		4
.L_16:
        /*003c*/ 	.byte	0x04, 0x12
        /*003e*/ 	.short	(.L_18 - .L_17)
	.align		4
.L_17:
        /*0040*/ 	.word	index@(triton__0d1d2d3d45de)
        /*0044*/ 	.word	0x00000000


	//----- nvinfo : EIATTR_FRAME_SIZE
	.align		4
.L_18:
        /*0048*/ 	.byte	0x04, 0x11
        /*004a*/ 	.short	(.L_20 - .L_19)
	.align		4
.L_19:
        /*004c*/ 	.word	index@(triton__0d1d2d3d45de)
        /*0050*/ 	.word	0x00000000
.L_20:


//--------------------- .nv.info.triton__0d1d2d3d45de --------------------------
	.section	.nv.info.triton__0d1d2d3d45de,"",@"SHT_CUDA_INFO"
	.align	4


	//----- nvinfo : EIATTR_CUDA_API_VERSION
	.align		4
        /*0000*/ 	.byte	0x04, 0x37
        /*0002*/ 	.short	(.L_22 - .L_21)
.L_21:
        /*0004*/ 	.word	0x0000007b


	//----- nvinfo : EIATTR_PARAM_CBANK
	.align		4
.L_22:
        /*0008*/ 	.byte	0x04, 0x0a
        /*000a*/ 	.short	(.L_24 - .L_23)
	.align		4
.L_23:
        /*000c*/ 	.word	index@(.nv.constant0.triton__0d1d2d3d45de)
        /*0010*/ 	.short	0x0160
        /*0012*/ 	.short	0x0028


	//----- nvinfo : EIATTR_CBANK_PARAM_SIZE
	.align		4
.L_24:
        /*0014*/ 	.byte	0x03, 0x19
        /*0016*/ 	.short	0x0028


	//----- nvinfo : EIATTR_KPARAM_INFO
	.align		4
        /*0018*/ 	.byte	0x04, 0x17
        /*001a*/ 	.short	(.L_26 - .L_25)
.L_25:
        /*001c*/ 	.word	0x00000000
        /*0020*/ 	.short	0x0005
        /*0022*/ 	.short	0x0024
        /*0024*/ 	.byte	0x00, 0xf0, 0x11, 0x00


	//----- nvinfo : EIATTR_KPARAM_INFO
	.align		4
.L_26:
        /*0028*/ 	.byte	0x04, 0x17
        /*002a*/ 	.short	(.L_28 - .L_27)
.L_27:
        /*002c*/ 	.word	0x00000000
        /*0030*/ 	.short	0x0004
        /*0032*/ 	.short	0x0020
        /*0034*/ 	.byte	0x00, 0xf0, 0x11, 0x00


	//----- nvinfo : EIATTR_KPARAM_INFO
	.align		4
.L_28:
        /*0038*/ 	.byte	0x04, 0x17
        /*003a*/ 	.short	(.L_30 - .L_29)
.L_29:
        /*003c*/ 	.word	0x00000000
        /*0040*/ 	.short	0x0003
        /*0042*/ 	.short	0x0018
        /*0044*/ 	.byte	0x00, 0xf0, 0x21, 0x00


	//----- nvinfo : EIATTR_KPARAM_INFO
	.align		4
.L_30:
        /*0048*/ 	.byte	0x04, 0x17
        /*004a*/ 	.short	(.L_32 - .L_31)
.L_31:
        /*004c*/ 	.word	0x00000000
        /*0050*/ 	.short	0x0002
        /*0052*/ 	.short	0x0010
        /*0054*/ 	.byte	0x00, 0xf0, 0x21, 0x00


	//----- nvinfo : EIATTR_KPARAM_INFO
	.align		4
.L_32:
        /*0058*/ 	.byte	0x04, 0x17
        /*005a*/ 	.short	(.L_34 - .L_33)
.L_33:
        /*005c*/ 	.word	0x00000000
        /*0060*/ 	.short	0x0001
        /*0062*/ 	.short	0x0008
        /*0064*/ 	.byte	0x00, 0xf0, 0x21, 0x00


	//----- nvinfo : EIATTR_KPARAM_INFO
	.align		4
.L_34:
        /*0068*/ 	.byte	0x04, 0x17
        /*006a*/ 	.short	(.L_36 - .L_35)
.L_35:
        /*006c*/ 	.word	0x00000000
        /*0070*/ 	.short	0x0000
        /*0072*/ 	.short	0x0000
        /*0074*/ 	.byte	0x00, 0xf0, 0x21, 0x00


	//----- nvinfo : EIATTR_MAXREG_COUNT
	.align		4
.L_36:
        /*0078*/ 	.byte	0x03, 0x1b
        /*007a*/ 	.short	0x00ff


	//----- nvinfo : EIATTR_EXTERNS
	.align		4
        /*007c*/ 	.byte	0x04, 0x0f
        /*007e*/ 	.short	(.L_38 - .L_37)


	//   ....[0]....
	.align		4
.L_37:
        /*0080*/ 	.word	index@(__assertfail)


	//----- nvinfo : EIATTR_COOP_GROUP_MASK_REGIDS
	.align		4
.L_38:
        /*0084*/ 	.byte	0x04, 0x29
        /*0086*/ 	.short	(.L_40 - .L_39)


	//   ....[0]....
.L_39:
        /*0088*/ 	.word	0xffffffff


	//   ....[1]....
        /*008c*/ 	.word	0xffffffff


	//   ....[2]....
        /*0090*/ 	.word	0xffffffff


	//   ....[3]....
        /*0094*/ 	.word	0xffffffff


	//   ....[4]....
        /*0098*/ 	.word	0xffffffff


	//   ....[5]....
        /*009c*/ 	.word	0xffffffff


	//   ....[6]....
        /*00a0*/ 	.word	0xffffffff


	//   ....[7]....
        /*00a4*/ 	.word	0xffffffff


	//   ....[8]....
        /*00a8*/ 	.word	0xffffffff


	//   ....[9]....
        /*00ac*/ 	.word	0xffffffff


	//   ....[10]....
        /*00b0*/ 	.word	0xffffffff


	//   ....[11]....
        /*00b4*/ 	.word	0xffffffff


	//   ....[12]....
        /*00b8*/ 	.word	0xffffffff


	//   ....[13]....
        /*00bc*/ 	.word	0xffffffff


	//   ....[14]....
        /*00c0*/ 	.word	0xffffffff


	//   ....[15]....
        /*00c4*/ 	.word	0xffffffff


	//   ....[16]....
        /*00c8*/ 	.word	0xffffffff


	//   ....[17]....
        /*00cc*/ 	.word	0xffffffff


	//   ....[18]....
        /*00d0*/ 	.word	0xffffffff


	//   ....[19]....
        /*00d4*/ 	.word	0xffffffff


	//   ....[20]....
        /*00d8*/ 	.word	0xffffffff


	//   ....[21]....
        /*00dc*/ 	.word	0xffffffff


	//----- nvinfo : EIATTR_COOP_GROUP_INSTR_OFFSETS
	.align		4
.L_40:
        /*00e0*/ 	.byte	0x04, 0x28
        /*00e2*/ 	.short	(.L_42 - .L_41)


	//   ....[0]....
.L_41:
        /*00e4*/ 	.word	0x00001a10


	//   ....[1]....
        /*00e8*/ 	.word	0x00001a20


	//   ....[2]....
        /*00ec*/ 	.word	0x00001a50


	//   ....[3]....
        /*00f0*/ 	.word	0x00001a60


	//   ....[4]....
        /*00f4*/ 	.word	0x00001a90


	//   ....[5]....
        /*00f8*/ 	.word	0x00001aa0


	//   ....[6]....
        /*00fc*/ 	.word	0x00001ad0


	//   ....[7]....
        /*0100*/ 	.word	0x00001ae0


	//   ....[8]....
        /*0104*/ 	.word	0x00001b10


	//   ....[9]....
        /*0108*/ 	.word	0x00001b20


	//   ....[10]....
        /*010c*/ 	.word	0x00001ce0


	//   ....[11]....
        /*0110*/ 	.word	0x00001d00


	//   ....[12]....
        /*0114*/ 	.word	0x00002760


	//   ....[13]....
        /*0118*/ 	.word	0x000027a0


	//   ....[14]....
        /*011c*/ 	.word	0x000027e0


	//   ....[15]....
        /*0120*/ 	.word	0x00002820


	//   ....[16]....
        /*0124*/ 	.word	0x00002860


	//   ....[17]....
        /*0128*/ 	.word	0x000028b0


	//   ....[18]....
        /*012c*/ 	.word	0x000028f0


	//   ....[19]....
        /*0130*/ 	.word	0x00002930


	//   ....[20]....
        /*0134*/ 	.word	0x00002970


	//   ....[21]....
        /*0138*/ 	.word	0x000029b0


	//----- nvinfo : EIATTR_EXIT_INSTR_OFFSETS
	.align		4
.L_42:
        /*013c*/ 	.byte	0x04, 0x1c
        /*013e*/ 	.short	(.L_44 - .L_43)


	//   ....[0]....
.L_43:
        /*0140*/ 	.word	0x00002700


	//----- nvinfo : EIATTR_MAX_THREADS
	.align		4
.L_44:
        /*0144*/ 	.byte	0x04, 0x05
        /*0146*/ 	.short	(.L_46 - .L_45)
.L_45:
        /*0148*/ 	.word	0x00000100
        /*014c*/ 	.word	0x00000001
        /*0150*/ 	.word	0x00000001


	//----- nvinfo : EIATTR_CRS_STACK_SIZE
	.align		4
.L_46:
        /*0154*/ 	.byte	0x04, 0x1e
        /*0156*/ 	.short	(.L_48 - .L_47)
.L_47:
        /*0158*/ 	.word	0x00000000
.L_48:


//--------------------- .nv.rel.action            --------------------------
	.section	.nv.rel.action,"",@"SHT_CUDA_RELOCINFO"
	.align	8
	.sectionentsize	8
        /*0000*/ 	.byte	0x73, 0x00, 0x00, 0x00, 0x00, 0x00, 0x00, 0x00, 0x00, 0x00, 0x00, 0x11, 0x25, 0x00, 0x05, 0x36


//--------------------- .nv.constant0.triton__0d1d2d3d45de --------------------------
	.section	.nv.constant0.triton__0d1d2d3d45de,"a",@progbits
	.align	4
.nv.constant0.triton__0d1d2d3d45de:
	.zero		392


//--------------------- .text.triton__0d1d2d3d45de --------------------------
	.section	.text.triton__0d1d2d3d45de,"ax",@progbits
	.sectionflags	@"SHF_BARRIERS=1"
	.sectioninfo	@"SHI_REGISTERS=58"
	.align	128
        .global         triton__0d1d2d3d45de
        .type           triton__0d1d2d3d45de,@function
        .size           triton__0d1d2d3d45de,(.L_x_12 - triton__0d1d2d3d45de)
        .other          triton__0d1d2d3d45de,@"STO_CUDA_ENTRY STV_DEFAULT"
triton__0d1d2d3d45de:
.text.triton__0d1d2d3d45de:
[----:B------:R-:W-:-:S02]  /*0000*/  MOV R1, c[0x0][0x28] ;  /* 0x00000a0000017a02 */ /* 0x000fc40000000f00 */
[----:B------:R-:W0:Y:S01]  /*0010*/  S2R R3, SR_CTAID.X ;  /* 0x0000000000037919 */ /* 0x000e220000002500 */
[----:B------:R-:W-:Y:S01]  /*0020*/  MOV R7, 0x8 ;  /* 0x0000000800077802 */ /* 0x000fe20000000f00 */
[----:B------:R-:W-:Y:S01]  /*0030*/  CS2R R14, SRZ ;  /* 0x00000000000e7805 */ /* 0x000fe2000001ff00 */
[----:B------:R-:W-:Y:S01]  /*0040*/  ULDC.64 UR36, c[0x0][0x118] ;  /* 0x0000460000247ab9 */ /* 0x000fe20000000a00 */
[----:B------:R-:W1:Y:S01]  /*0050*/  S2R R2, SR_TID.X ;  /* 0x0000000000027919 */ /* 0x000e620000002100 */
[----:B0-----:R-:W-:Y:S01]  /*0060*/  IMAD.SHL.U32 R3, R3, 0x4, RZ ;  /* 0x0000000403037824 */ /* 0x001fe200078e00ff */
[----:B-1----:R-:W-:-:S04]  /*0070*/  SHF.R.U32.HI R22, RZ, 0x7, R2 ;  /* 0x00000007ff167819 */ /* 0x002fc80000011602 */
[C---:B------:R-:W-:Y:S02]  /*0080*/  LOP3.LUT R0, R3.reuse, 0x3, R2, 0xf8, !PT ;  /* 0x0000000303007812 */ /* 0x040fe400078ef802 */
[----:B------:R-:W-:Y:S02]  /*0090*/  SGXT.U32 R22, R22, 0x1 ;  /* 0x000000011616781a */ /* 0x000fe40000000000 */
[C---:B------:R-:W-:Y:S01]  /*00a0*/  ISETP.GE.AND P0, PT, R0.reuse, 0x4, PT ;  /* 0x000000040000780c */ /* 0x040fe20003f06270 */
[----:B------:R-:W-:Y:S01]  /*00b0*/  IMAD.WIDE R8, R0, R7, c[0x0][0x160] ;  /* 0x0000580000087625 */ /* 0x000fe200078e0207 */
[C---:B------:R-:W-:Y:S02]  /*00c0*/  LOP3.LUT R24, R3.reuse, R22, RZ, 0xfc, !PT ;  /* 0x0000001603187212 */ /* 0x040fe400078efcff */
[----:B------:R-:W-:Y:S02]  /*00d0*/  LOP3.LUT R22, R3, 0x2, R22, 0xfe, !PT ;  /* 0x0000000203167812 */ /* 0x000fe400078efe16 */
[----:B------:R-:W-:-:S07]  /*00e0*/  ISETP.GE.AND P2, PT, R24, 0x4, PT ;  /* 0x000000041800780c */ /* 0x000fce0003f46270 */
[----:B------:R-:W2:Y:S01]  /*00f0*/  @!P0 LDG.E.EL.64 R14, [R8.64] ;  /* 0x00000024080e8981 */ /* 0x000ea2000c2e1b00 */
[----:B------:R-:W-:Y:S01]  /*0100*/  ISETP.GE.AND P1, PT, R22, 0x4, PT ;  /* 0x000000041600780c */ /* 0x000fe20003f26270 */
[----:B------:R-:W-:Y:S01]  /*0110*/  CS2R R10, SRZ ;  /* 0x00000000000a7805 */ /* 0x000fe2000001ff00 */
[-C--:B------:R-:W-:Y:S01]  /*0120*/  IMAD.WIDE R4, R24, R7.reuse, c[0x0][0x160] ;  /* 0x0000580018047625 */ /* 0x080fe200078e0207 */
[----:B------:R-:W-:Y:S01]  /*0130*/  CS2R R12, SRZ ;  /* 0x00000000000c7805 */ /* 0x000fe2000001ff00 */
[----:B------:R-:W-:Y:S02]  /*0140*/  P2R R3, PR, RZ, 0x4 ;  /* 0x00000004ff037803 */ /* 0x000fe40000000000 */
[----:B------:R-:W-:Y:S01]  /*0150*/  IMAD.WIDE R6, R22, R7, c[0x0][0x160] ;  /* 0x0000580016067625 */ /* 0x000fe200078e0207 */
[----:B------:R-:W3:Y:S01]  /*0160*/  @!P2 LDG.E.EL.64 R10, [R4.64] ;  /* 0x00000024040aa981 */ /* 0x000ee2000c2e1b00 */
[----:B------:R-:W-:-:S05]  /*0170*/  P2R R3, PR, RZ, 0x2 ;  /* 0x00000002ff037803 */ /* 0x000fca0000000000 */
[----:B------:R0:W4:Y:S01]  /*0180*/  @!P1 LDG.E.EL.64 R12, [R6.64] ;  /* 0x00000024060c9981 */ /* 0x000122000c2e1b00 */
[----:B------:R-:W-:Y:S01]  /*0190*/  MOV R19, 0x2400 ;  /* 0x0000240000137802 */ /* 0x000fe20000000f00 */
[----:B------:R-:W-:Y:S01]  /*01a0*/  IMAD.SHL.U32 R37, R2, 0x8, RZ ;  /* 0x0000000802257824 */ /* 0x000fe200078e00ff */
[----:B------:R-:W-:Y:S01]  /*01b0*/  UMOV UR42, 32@lo(assertMessage_0) ;  /* 0x00000000002a7882 */ /* 0x000fe20000000000 */
[----:B------:R-:W-:Y:S01]  /*01c0*/  BSSY B6, `(.L_x_4) ;  /* 0x000002d000067945 */ /* 0x000fe20003800000 */
[----:B------:R-:W-:Y:S02]  /*01d0*/  UMOV UR43, 32@hi(assertMessage_0) ;  /* 0x00000000002b7882 */ /* 0x000fe40000000000 */
[----:B------:R-:W-:Y:S01]  /*01e0*/  UMOV UR40, 32@lo(assertFile_0) ;  /* 0x0000000000287882 */ /* 0x000fe20000000000 */
[----:B------:R-:W-:Y:S01]  /*01f0*/  LOP3.LUT R37, R37, 0x3f8, RZ, 0xc0, !PT ;  /* 0x000003f825257812 */ /* 0x000fe200078ec0ff */
[----:B------:R-:W-:Y:S02]  /*0200*/  UMOV UR41, 32@hi(assertFile_0) ;  /* 0x0000000000297882 */ /* 0x000fe40000000000 */
[----:B------:R-:W-:-:S02]  /*0210*/  UMOV UR38, 32@lo(assertFunc_0) ;  /* 0x0000000000267882 */ /* 0x000fc40000000000 */
[----:B------:R-:W-:Y:S01]  /*0220*/  UMOV UR39, 32@hi(assertFunc_0) ;  /* 0x0000000000277882 */ /* 0x000fe20000000000 */
[----:B--2---:R-:W-:Y:S02]  /*0230*/  IADD3 R3, P1, R14, 0x46600, RZ ;  /* 0x000466000e037810 */ /* 0x004fe40007f3e0ff */
[----:B------:R-:W-:-:S03]  /*0240*/  ISETP.GE.AND P0, PT, R15, RZ, PT ;  /* 0x000000ff0f00720c */ /* 0x000fc60003f06270 */
[----:B------:R-:W-:Y:S01]  /*0250*/  IMAD.X R9, RZ, RZ, R15, P1 ;  /* 0x000000ffff097224 */ /* 0x000fe200008e060f */
[----:B------:R-:W-:Y:S02]  /*0260*/  SEL R3, R3, R14, !P0 ;  /* 0x0000000e03037207 */ /* 0x000fe40004000000 */
[----:B---3--:R-:W-:Y:S02]  /*0270*/  IADD3 R5, P1, R10, 0x46600, RZ ;  /* 0x000466000a057810 */ /* 0x008fe40007f3e0ff */
[----:B------:R-:W-:Y:S02]  /*0280*/  SEL R14, R9, R15, !P0 ;  /* 0x0000000f090e7207 */ /* 0x000fe40004000000 */
[----:B------:R-:W-:Y:S02]  /*0290*/  ISETP.GT.U32.AND P0, PT, R3, 0x465ff, PT ;  /* 0x000465ff0300780c */ /* 0x000fe40003f04070 */
[----:B0-----:R-:W-:Y:S02]  /*02a0*/  IADD3.X R7, RZ, R11, RZ, P1, !PT ;  /* 0x0000000bff077210 */ /* 0x001fe40000ffe4ff */
[----:B------:R-:W-:-:S02]  /*02b0*/  ISETP.GT.U32.AND.EX P0, PT, R14, RZ, PT, P0 ;  /* 0x000000ff0e00720c */ /* 0x000fc40003f04100 */
[----:B----4-:R-:W-:Y:S02]  /*02c0*/  IADD3 R3, P1, R12, 0x46600, RZ ;  /* 0x000466000c037810 */ /* 0x010fe40007f3e0ff */
[----:B------:R-:W-:Y:S02]  /*02d0*/  ISETP.LT.AND P2, PT, R0, 0x4, P0 ;  /* 0x000000040000780c */ /* 0x000fe40000741270 */
[----:B------:R-:W-:Y:S02]  /*02e0*/  ISETP.GE.AND P0, PT, R11, RZ, PT ;  /* 0x000000ff0b00720c */ /* 0x000fe40003f06270 */
[----:B------:R-:W-:Y:S02]  /*02f0*/  P2R R26, PR, RZ, 0x4 ;  /* 0x00000004ff1a7803 */ /* 0x000fe40000000000 */
[----:B------:R-:W-:Y:S01]  /*0300*/  SEL R16, R5, R10, !P0 ;  /* 0x0000000a05107207 */ /* 0x000fe20004000000 */
[----:B------:R-:W-:Y:S01]  /*0310*/  IMAD.X R5, RZ, RZ, R13, P1 ;  /* 0x000000ffff057224 */ /* 0x000fe200008e060d */
[----:B------:R-:W-:-:S02]  /*0320*/  SEL R10, R7, R11, !P0 ;  /* 0x0000000b070a7207 */ /* 0x000fc40004000000 */
[----:B------:R-:W-:Y:S01]  /*0330*/  ISETP.GE.AND P0, PT, R13, RZ, PT ;  /* 0x000000ff0d00720c */ /* 0x000fe20003f06270 */
[----:B------:R-:W-:-:S03]  /*0340*/  IMAD.WIDE.U32 R16, R16, R19, c[0x0][0x168] ;  /* 0x00005a0010107625 */ /* 0x000fc600078e0013 */
[----:B------:R-:W-:Y:S01]  /*0350*/  SEL R18, R3, R12, !P0 ;  /* 0x0000000c03127207 */ /* 0x000fe20004000000 */
[----:B------:R-:W-:Y:S01]  /*0360*/  IMAD R39, R10, 0x2400, RZ ;  /* 0x000024000a277824 */ /* 0x000fe200078e02ff */
[----:B------:R-:W-:-:S03]  /*0370*/  SEL R12, R5, R13, !P0 ;  /* 0x0000000d050c7207 */ /* 0x000fc60004000000 */
[----:B------:R-:W-:Y:S01]  /*0380*/  IMAD.WIDE.U32 R18, R18, R19, c[0x0][0x168] ;  /* 0x00005a0012127625 */ /* 0x000fe200078e0013 */
[----:B------:R-:W-:-:S03]  /*0390*/  IADD3 R39, R17, R39, RZ ;  /* 0x0000002711277210 */ /* 0x000fc60007ffe0ff */
[----:B------:R-:W-:-:S04]  /*03a0*/  IMAD R29, R12, 0x2400, RZ ;  /* 0x000024000c1d7824 */ /* 0x000fc800078e02ff */
[----:B------:R-:W-:Y:S01]  /*03b0*/  IMAD.IADD R29, R19, 0x1, R29 ;  /* 0x00000001131d7824 */ /* 0x000fe200078e021d */
[----:B------:R-:W-:Y:S05]  /*03c0*/  @!P2 BRA `(.L_x_0) ;  /* 0x000000c00000a947 */ /* 0x000fea0003800000 */
[----:B------:R-:W-:Y:S01]  /*03d0*/  MOV R4, UR42 ;  /* 0x0000002a00047c02 */ /* 0x000fe20008000f00 */
[----:B------:R-:W-:Y:S01]  /*03e0*/  IMAD.U32 R5, RZ, RZ, UR43 ;  /* 0x0000002bff057e24 */ /* 0x000fe2000f8e00ff */
[----:B------:R-:W-:Y:S01]  /*03f0*/  MOV R6, UR40 ;  /* 0x0000002800067c02 */ /* 0x000fe20008000f00 */
[----:B------:R-:W-:Y:S01]  /*0400*/  IMAD.U32 R7, RZ, RZ, UR41 ;  /* 0x00000029ff077e24 */ /* 0x000fe2000f8e00ff */
[----:B------:R-:W-:Y:S01]  /*0410*/  MOV R8, 0x373 ;  /* 0x0000037300087802 */ /* 0x000fe20000000f00 */
[----:B------:R-:W-:Y:S01]  /*0420*/  IMAD.U32 R10, RZ, RZ, UR38 ;  /* 0x00000026ff0a7e24 */ /* 0x000fe2000f8e00ff */
[----:B------:R-:W-:Y:S01]  /*0430*/  MOV R11, UR39 ;  /* 0x00000027000b7c02 */ /* 0x000fe20008000f00 */
[----:B------:R-:W-:Y:S01]  /*0440*/  IMAD.MOV.U32 R12, RZ, RZ, 0x1 ;  /* 0x00000001ff0c7424 */ /* 0x000fe200078e00ff */
[----:B------:R-:W-:Y:S02]  /*0450*/  MOV R13, RZ ;  /* 0x000000ff000d7202 */ /* 0x000fe40000000f00 */
[----:B------:R-:W-:-:S02]  /*0460*/  MOV R20, 32@lo((triton__0d1d2d3d45de + .L_x_0@srel)) ;  /* 0x0000000000147802 */ /* 0x000fc40000000f00 */
[----:B------:R-:W-:-:S04]  /*0470*/  MOV R21, 32@hi((triton__0d1d2d3d45de + .L_x_0@srel)) ;  /* 0x0000000000157802 */ /* 0x000fc80000000f00 */
[----:B------:R-:W-:Y:S05]  /*0480*/  CALL.ABS.NOINC `(__assertfail) ;  /* 0x0000000000007943 */ /* 0x000fea0003c00000 */
.L_x_0:
[----:B------:R-:W-:Y:S05]  /*0490*/  BSYNC B6 ;  /* 0x0000000000067941 */ /* 0x000fea0003800000 */
.L_x_4:
[----:B------:R-:W-:Y:S01]  /*04a0*/  ISETP.GE.AND P4, PT, R24, 0x4, PT ;  /* 0x000000041800780c */ /* 0x000fe20003f86270 */
[----:B------:R-:W-:Y:S01]  /*04b0*/  IMAD.MOV.U32 R28, RZ, RZ, R18 ;  /* 0x000000ffff1c7224 */ /* 0x000fe200078e0012 */
[----:B------:R-:W-:Y:S01]  /*04c0*/  ISETP.GE.AND P5, PT, R22, 0x4, PT ;  /* 0x000000041600780c */ /* 0x000fe20003fa6270 */
[----:B------:R-:W-:Y:S01]  /*04d0*/  CS2R R8, SRZ ;  /* 0x0000000000087805 */ /* 0x000fe2000001ff00 */
[----:B------:R-:W-:Y:S01]  /*04e0*/  MOV R38, R16 ;  /* 0x0000001000267202 */ /* 0x000fe20000000f00 */
[C---:B------:R-:W-:Y:S01]  /*04f0*/  IMAD.WIDE.U32 R20, R37.reuse, 0x4, R28 ;  /* 0x0000000425147825 */ /* 0x040fe200078e001c */
[----:B------:R-:W-:Y:S01]  /*0500*/  CS2R R12, SRZ ;  /* 0x00000000000c7805 */ /* 0x000fe2000001ff00 */
[----:B------:R-:W-:Y:S01]  /*0510*/  CS2R R14, SRZ ;  /* 0x00000000000e7805 */ /* 0x000fe2000001ff00 */
[----:B------:R-:W-:Y:S01]  /*0520*/  CS2R R10, SRZ ;  /* 0x00000000000a7805 */ /* 0x000fe2000001ff00 */
[----:B------:R-:W-:Y:S01]  /*0530*/  IMAD.WIDE.U32 R38, R37, 0x4, R38 ;  /* 0x0000000425267825 */ /* 0x000fe200078e0026 */
[----:B------:R-:W-:Y:S01]  /*0540*/  CS2R R4, SRZ ;  /* 0x0000000000047805 */ /* 0x000fe2000001ff00 */
[----:B------:R-:W-:Y:S01]  /*0550*/  CS2R R6, SRZ ;  /* 0x0000000000067805 */ /* 0x000fe2000001ff00 */
[----:B------:R-:W-:Y:S01]  /*0560*/  MOV R28, R20 ;  /* 0x00000014001c7202 */ /* 0x000fe20000000f00 */
[----:B------:R-:W-:Y:S01]  /*0570*/  IMAD.MOV.U32 R29, RZ, RZ, R21 ;  /* 0x000000ffff1d7224 */ /* 0x000fe200078e0015 */
[----:B------:R-:W-:Y:S01]  /*0580*/  CS2R R16, SRZ ;  /* 0x0000000000107805 */ /* 0x000fe2000001ff00 */
[----:B------:R-:W-:Y:S01]  /*0590*/  CS2R R18, SRZ ;  /* 0x0000000000127805 */ /* 0x000fe2000001ff00 */
[----:B------:R-:W2:Y:S01]  /*05a0*/  @!P4 LDG.E.EL.128 R12, [R38.64] ;  /* 0x00000024260cc981 */ /* 0x000ea2000c2e1d00 */
[----:B------:R-:W-:-:S03]  /*05b0*/  ISETP.NE.AND P6, PT, R26, RZ, PT ;  /* 0x000000ff1a00720c */ /* 0x000fc60003fc5270 */
[----:B------:R-:W3:Y:S04]  /*05c0*/  @!P5 LDG.E.EL.128 R8, [R20.64+0x10] ;  /* 0x000010241408d981 */ /* 0x000ee8000c2e1d00 */
[----:B------:R-:W4:Y:S04]  /*05d0*/  @!P5 LDG.E.EL.128 R4, [R28.64] ;  /* 0x000000241c04d981 */ /* 0x000f28000c2e1d00 */
[----:B------:R-:W5:Y:S01]  /*05e0*/  @!P4 LDG.E.EL.128 R16, [R38.64+0x10] ;  /* 0x000010242610c981 */ /* 0x000f62000c2e1d00 */
[----:B------:R-:W-:Y:S01]  /*05f0*/  BSSY B6, `(.L_x_5) ;  /* 0x000004e000067945 */ /* 0x000fe20003800000 */
[----:B--2---:R-:W-:-:S02]  /*0600*/  SEL R0, R15, RZ, !P4 ;  /* 0x000000ff0f007207 */ /* 0x004fc40006000000 */
[----:B------:R-:W-:Y:S02]  /*0610*/  SEL R12, R12, RZ, !P4 ;  /* 0x000000ff0c0c7207 */ /* 0x000fe40006000000 */
[----:B---3--:R-:W-:Y:S01]  /*0620*/  SEL R8, R8, RZ, !P5 ;  /* 0x000000ff08087207 */ /* 0x008fe20006800000 */
[----:B------:R-:W-:Y:S01]  /*0630*/  FMUL R0, R0, 48 ;  /* 0x4240000000007820 */ /* 0x000fe20000400000 */
[----:B------:R-:W-:Y:S02]  /*0640*/  SEL R9, R9, RZ, !P5 ;  /* 0x000000ff09097207 */ /* 0x000fe40006800000 */
[----:B----4-:R-:W-:Y:S02]  /*0650*/  SEL R21, R7, RZ, !P5 ;  /* 0x000000ff07157207 */ /* 0x010fe40006800000 */
[----:B------:R-:W-:Y:S02]  /*0660*/  SEL R10, R10, RZ, !P5 ;  /* 0x000000ff0a0a7207 */ /* 0x000fe40006800000 */
[----:B------:R-:W-:-:S02]  /*0670*/  SEL R11, R11, RZ, !P5 ;  /* 0x000000ff0b0b7207 */ /* 0x000fc40006800000 */
[----:B------:R-:W-:Y:S02]  /*0680*/  SEL R4, R4, RZ, !P5 ;  /* 0x000000ff04047207 */ /* 0x000fe40006800000 */
[----:B------:R-:W-:Y:S02]  /*0690*/  SEL R5, R5, RZ, !P5 ;  /* 0x000000ff05057207 */ /* 0x000fe40006800000 */
[----:B------:R-:W-:Y:S02]  /*06a0*/  SEL R6, R6, RZ, !P5 ;  /* 0x000000ff06067207 */ /* 0x000fe40006800000 */
[----:B------:R-:W-:Y:S02]  /*06b0*/  SEL R7, R13, RZ, !P4 ;  /* 0x000000ff0d077207 */ /* 0x000fe40006000000 */
[----:B------:R-:W-:Y:S02]  /*06c0*/  SEL R3, R14, RZ, !P4 ;  /* 0x000000ff0e037207 */ /* 0x000fe40006000000 */
[----:B-----5:R-:W-:-:S02]  /*06d0*/  SEL R20, R16, RZ, !P4 ;  /* 0x000000ff10147207 */ /* 0x020fc40006000000 */
[----:B------:R-:W-:Y:S02]  /*06e0*/  SEL R17, R17, RZ, !P4 ;  /* 0x000000ff11117207 */ /* 0x000fe40006000000 */
[----:B------:R-:W-:Y:S02]  /*06f0*/  SEL R18, R18, RZ, !P4 ;  /* 0x000000ff12127207 */ /* 0x000fe40006000000 */
[----:B------:R-:W-:Y:S01]  /*0700*/  SEL R19, R19, RZ, !P4 ;  /* 0x000000ff13137207 */ /* 0x000fe20006000000 */
[----:B------:R-:W-:Y:S01]  /*0710*/  FMUL R16, R8, 48 ;  /* 0x4240000008107820 */ /* 0x000fe20000400000 */
[----:B------:R-:W-:Y:S01]  /*0720*/  FMUL R13, R11, 48 ;  /* 0x424000000b0d7820 */ /* 0x000fe20000400000 */
[----:B------:R-:W-:Y:S01]  /*0730*/  FMUL R14, R10, 48 ;  /* 0x424000000a0e7820 */ /* 0x000fe20000400000 */
[----:B------:R-:W-:Y:S01]  /*0740*/  FMUL R15, R9, 48 ;  /* 0x42400000090f7820 */ /* 0x000fe20000400000 */
[----:B------:R-:W-:Y:S01]  /*0750*/  FMUL R8, R12, 48 ;  /* 0x424000000c087820 */ /* 0x000fe20000400000 */
[----:B------:R-:W-:Y:S01]  /*0760*/  FMUL R23, R0, R0 ;  /* 0x0000000000177220 */ /* 0x000fe20000400000 */
[----:B------:R-:W-:Y:S01]  /*0770*/  FMUL R3, R3, 48 ;  /* 0x4240000003037820 */ /* 0x000fe20000400000 */
        /* <DEDUP_REMOVED lines=9> */
[----:B------:R-:W-:Y:S01]  /*0810*/  FMUL R36, R16, R16 ;  /* 0x0000001010247220 */ /* 0x000fe20000400000 */
        /* <DEDUP_REMOVED lines=14> */
[----:B------:R-:W-:-:S02]  /*0900*/  FSEL R27, R27, RZ, !P5 ;  /* 0x000000ff1b1b7208 */ /* 0x000fc40006800000 */
[----:B------:R-:W-:Y:S02]  /*0910*/  FSEL R30, R30, RZ, !P5 ;  /* 0x000000ff1e1e7208 */ /* 0x000fe40006800000 */
[----:B------:R-:W-:Y:S02]  /*0920*/  FSEL R31, R31, RZ, !P5 ;  /* 0x000000ff1f1f7208 */ /* 0x000fe40006800000 */
[----:B------:R-:W-:Y:S02]  /*0930*/  FSEL R36, R36, RZ, !P5 ;  /* 0x000000ff24247208 */ /* 0x000fe40006800000 */
[----:B------:R-:W-:Y:S02]  /*0940*/  FSEL R23, R23, RZ, !P4 ;  /* 0x000000ff17177208 */ /* 0x000fe40006000000 */
[----:B------:R-:W-:Y:S02]  /*0950*/  FSEL R25, R25, RZ, !P4 ;  /* 0x000000ff19197208 */ /* 0x000fe40006000000 */
        /* <DEDUP_REMOVED lines=9> */
[----:B------:R-:W-:Y:S01]  /*09f0*/  FSEL R46, R46, RZ, !P5 ;  /* 0x000000ff2e2e7208 */ /* 0x000fe20006800000 */
[----:B------:R-:W-:Y:S05]  /*0a00*/  @!P6 BRA `(.L_x_1) ;  /* 0x000000c00000e947 */ /* 0x000fea0003800000 */
[----:B------:R-:W-:Y:S01]  /*0a10*/  IMAD.U32 R4, RZ, RZ, UR42 ;  /* 0x0000002aff047e24 */ /* 0x000fe2000f8e00ff */
[----:B------:R-:W-:Y:S01]  /*0a20*/  MOV R5, UR43 ;  /* 0x0000002b00057c02 */ /* 0x000fe20008000f00 */
[----:B------:R-:W-:Y:S01]  /*0a30*/  IMAD.U32 R6, RZ, RZ, UR40 ;  /* 0x00000028ff067e24 */ /* 0x000fe2000f8e00ff */
[----:B------:R-:W-:Y:S01]  /*0a40*/  MOV R7, UR41 ;  /* 0x0000002900077c02 */ /* 0x000fe20008000f00 */
[----:B------:R-:W-:Y:S01]  /*0a50*/  IMAD.MOV.U32 R8, RZ, RZ, 0x373 ;  /* 0x00000373ff087424 */ /* 0x000fe200078e00ff */
[----:B------:R-:W-:Y:S01]  /*0a60*/  MOV R10, UR38 ;  /* 0x00000026000a7c02 */ /* 0x000fe20008000f00 */
[----:B------:R-:W-:Y:S01]  /*0a70*/  IMAD.MOV.U32 R12, RZ, RZ, 0x1 ;  /* 0x00000001ff0c7424 */ /* 0x000fe200078e00ff */
[----:B------:R-:W-:-:S02]  /*0a80*/  MOV R11, UR39 ;  /* 0x00000027000b7c02 */ /* 0x000fc40008000f00 */
[----:B------:R-:W-:Y:S02]  /*0a90*/  MOV R13, RZ ;  /* 0x000000ff000d7202 */ /* 0x000fe40000000f00 */
[----:B------:R-:W-:Y:S02]  /*0aa0*/  MOV R20, 32@lo((triton__0d1d2d3d45de + .L_x_1@srel)) ;  /* 0x0000000000147802 */ /* 0x000fe40000000f00 */
[----:B------:R-:W-:-:S04]  /*0ab0*/  MOV R21, 32@hi((triton__0d1d2d3d45de + .L_x_1@srel)) ;  /* 0x0000000000157802 */ /* 0x000fc80000000f00 */
[----:B------:R-:W-:Y:S05]  /*0ac0*/  CALL.ABS.NOINC `(__assertfail) ;  /* 0x0000000000007943 */ /* 0x000fea0003c00000 */
.L_x_1:
[----:B------:R-:W-:Y:S05]  /*0ad0*/  BSYNC B6 ;  /* 0x0000000000067941 */ /* 0x000fea0003800000 */
.L_x_5:
[----:B------:R-:W-:Y:S01]  /*0ae0*/  ISETP.GE.AND P4, PT, R24, 0x4, PT ;  /* 0x000000041800780c */ /* 0x000fe20003f86270 */
[----:B------:R-:W-:Y:S01]  /*0af0*/  CS2R R12, SRZ ;  /* 0x00000000000c7805 */ /* 0x000fe2000001ff00 */
[----:B------:R-:W-:Y:S01]  /*0b00*/  IADD3 R8, P0, R38, 0x1010, RZ ;  /* 0x0000101026087810 */ /* 0x000fe20007f1e0ff */
[----:B------:R-:W-:Y:S01]  /*0b10*/  CS2R R14, SRZ ;  /* 0x00000000000e7805 */ /* 0x000fe2000001ff00 */
[----:B------:R-:W-:Y:S01]  /*0b20*/  ULDC.64 UR4, c[0x0][0x118] ;  /* 0x0000460000047ab9 */ /* 0x000fe20000000a00 */
[----:B------:R-:W-:Y:S02]  /*0b30*/  ISETP.NE.AND P6, PT, R26, RZ, PT ;  /* 0x000000ff1a00720c */ /* 0x000fe40003fc5270 */
[----:B------:R-:W-:-:S06]  /*0b40*/  IADD3.X R9, RZ, R39, RZ, P0, !PT ;  /* 0x00000027ff097210 */ /* 0x000fcc00007fe4ff */
[----:B------:R-:W2:Y:S01]  /*0b50*/  @!P4 LDG.E.EL.128 R12, [R8.64] ;  /* 0x00000004080cc981 */ /* 0x000ea2000c2e1d00 */
[----:B------:R-:W-:Y:S01]  /*0b60*/  ISETP.GE.AND P5, PT, R22, 0x4, PT ;  /* 0x000000041600780c */ /* 0x000fe20003fa6270 */
[----:B------:R-:W-:Y:S01]  /*0b70*/  CS2R R4, SRZ ;  /* 0x0000000000047805 */ /* 0x000fe2000001ff00 */
[----:B------:R-:W-:Y:S01]  /*0b80*/  IADD3 R10, P0, R28, 0x1000, RZ ;  /* 0x000010001c0a7810 */ /* 0x000fe20007f1e0ff */
[----:B------:R-:W-:-:S04]  /*0b90*/  CS2R R6, SRZ ;  /* 0x0000000000067805 */ /* 0x000fc8000001ff00 */
[----:B------:R-:W-:-:S06]  /*0ba0*/  IMAD.X R11, RZ, RZ, R29, P0 ;  /* 0x000000ffff0b7224 */ /* 0x000fcc00000e061d */
[----:B------:R0:W3:Y:S02]  /*0bb0*/  @!P5 LDG.E.EL.128 R4, [R10.64] ;  /* 0x000000040a04d981 */ /* 0x0000e4000c2e1d00 */
[----:B0-----:R-:W-:Y:S01]  /*0bc0*/  CS2R R10, SRZ ;  /* 0x00000000000a7805 */ /* 0x001fe2000001ff00 */
[----:B--2---:R-:W-:Y:S02]  /*0bd0*/  SEL R3, R14, RZ, !P4 ;  /* 0x000000ff0e037207 */ /* 0x004fe40006000000 */
[----:B------:R-:W-:-:S03]  /*0be0*/  SEL R0, R13, RZ, !P4 ;  /* 0x000000ff0d007207 */ /* 0x000fc60006000000 */
[----:B------:R-:W-:Y:S02]  /*0bf0*/  FMUL R3, R3, 48 ;  /* 0x4240000003037820 */ /* 0x000fe40000400000 */
[----:B------:R-:W-:Y:S02]  /*0c00*/  FMUL R0, R0, 48 ;  /* 0x4240000000007820 */ /* 0x000fe40000400000 */
[----:B------:R-:W-:Y:S02]  /*0c10*/  FMUL R3, R3, R3 ;  /* 0x0000000303037220 */ /* 0x000fe40000400000 */
[----:B------:R-:W-:-:S03]  /*0c20*/  FMUL R0, R0, R0 ;  /* 0x0000000000007220 */ /* 0x000fc60000400000 */
[----:B------:R-:W-:Y:S02]  /*0c30*/  FSEL R8, R3, -RZ, !P4 ;  /* 0x800000ff03087208 */ /* 0x000fe40006000000 */
[----:B------:R-:W-:-:S03]  /*0c40*/  FSEL R3, R0, -RZ, !P4 ;  /* 0x800000ff00037208 */ /* 0x000fc60006000000 */
[----:B------:R-:W-:Y:S02]  /*0c50*/  FADD R19, R19, R8 ;  /* 0x0000000813137221 */ /* 0x000fe40000000000 */
[----:B------:R-:W-:Y:S01]  /*0c60*/  CS2R R8, SRZ ;  /* 0x0000000000087805 */ /* 0x000fe2000001ff00 */
[----:B------:R-:W-:-:S05]  /*0c70*/  FADD R18, R18, R3 ;  /* 0x0000000312127221 */ /* 0x000fca0000000000 */
[----:B------:R-:W2:Y:S01]  /*0c80*/  @!P4 LDG.E.EL.128 R8, [R38.64+0x1000] ;  /* 0x001000042608c981 */ /* 0x000ea2000c2e1d00 */
[----:B------:R-:W-:Y:S02]  /*0c90*/  SEL R3, R12, RZ, !P4 ;  /* 0x000000ff0c037207 */ /* 0x000fe40006000000 */
[----:B------:R-:W-:Y:S02]  /*0ca0*/  SEL R0, R15, RZ, !P4 ;  /* 0x000000ff0f007207 */ /* 0x000fe40006000000 */
[----:B---3--:R-:W-:Y:S01]  /*0cb0*/  SEL R5, R5, RZ, !P5 ;  /* 0x000000ff05057207 */ /* 0x008fe20006800000 */
[----:B------:R-:W-:Y:S01]  /*0cc0*/  FMUL R3, R3, 48 ;  /* 0x4240000003037820 */ /* 0x000fe20000400000 */
[----:B------:R-:W-:Y:S01]  /*0cd0*/  CS2R R14, SRZ ;  /* 0x00000000000e7805 */ /* 0x000fe2000001ff00 */
[----:B------:R-:W-:Y:S02]  /*0ce0*/  FMUL R0, R0, 48 ;  /* 0x4240000000007820 */ /* 0x000fe40000400000 */
[----:B------:R-:W-:Y:S01]  /*0cf0*/  FMUL R3, R3, R3 ;  /* 0x0000000303037220 */ /* 0x000fe20000400000 */
[----:B------:R-:W-:Y:S01]  /*0d00*/  FMUL R5, R5, 48 ;  /* 0x4240000005057820 */ /* 0x000fe20000400000 */
[----:B------:R-:W-:-:S03]  /*0d10*/  FMUL R0, R0, R0 ;  /* 0x0000000000007220 */ /* 0x000fc60000400000 */
[----:B------:R-:W-:Y:S01]  /*0d20*/  FSEL R12, R3, -RZ, !P4 ;  /* 0x800000ff030c7208 */ /* 0x000fe20006000000 */
[----:B------:R-:W-:Y:S01]  /*0d30*/  FMUL R5, R5, R5 ;  /* 0x0000000505057220 */ /* 0x000fe20000400000 */
[----:B------:R-:W-:Y:S02]  /*0d40*/  FSEL R3, R0, -RZ, !P4 ;  /* 0x800000ff00037208 */ /* 0x000fe40006000000 */
[----:B------:R-:W-:Y:S01]  /*0d50*/  SEL R0, R7, RZ, !P5 ;  /* 0x000000ff07007207 */ /* 0x000fe20006800000 */
[----:B------:R-:W-:Y:S01]  /*0d60*/  FADD R17, R17, R12 ;  /* 0x0000000c11117221 */ /* 0x000fe20000000000 */
[----:B------:R-:W-:Y:S01]  /*0d70*/  FSEL R12, R5, -RZ, !P5 ;  /* 0x800000ff050c7208 */ /* 0x000fe20006800000 */
[----:B------:R-:W-:Y:S01]  /*0d80*/  FADD R16, R16, R3 ;  /* 0x0000000310107221 */ /* 0x000fe20000000000 */
[----:B------:R-:W-:Y:S01]  /*0d90*/  SEL R3, R6, RZ, !P5 ;  /* 0x000000ff06037207 */ /* 0x000fe20006800000 */
[----:B------:R-:W-:Y:S02]  /*0da0*/  FMUL R0, R0, 48 ;  /* 0x4240000000007820 */ /* 0x000fe40000400000 */
[----:B------:R-:W-:-:S02]  /*0db0*/  FADD R45, R45, R12 ;  /* 0x0000000c2d2d7221 */ /* 0x000fc40000000000 */
[----:B------:R-:W-:Y:S01]  /*0dc0*/  CS2R R12, SRZ ;  /* 0x00000000000c7805 */ /* 0x000fe2000001ff00 */
[----:B------:R-:W-:Y:S01]  /*0dd0*/  FMUL R3, R3, 48 ;  /* 0x4240000003037820 */ /* 0x000fe20000400000 */
[----:B------:R-:W-:-:S03]  /*0de0*/  FMUL R0, R0, R0 ;  /* 0x0000000000007220 */ /* 0x000fc60000400000 */
[----:B------:R-:W-:-:S05]  /*0df0*/  FMUL R3, R3, R3 ;  /* 0x0000000303037220 */ /* 0x000fca0000400000 */
[----:B------:R-:W-:Y:S02]  /*0e00*/  FSEL R5, R3, -RZ, !P5 ;  /* 0x800000ff03057208 */ /* 0x000fe40006800000 */
[----:B------:R-:W-:Y:S02]  /*0e10*/  FSEL R3, R0, -RZ, !P5 ;  /* 0x800000ff00037208 */ /* 0x000fe40006800000 */
[----:B--2---:R-:W-:-:S03]  /*0e20*/  SEL R6, R11, RZ, !P4 ;  /* 0x000000ff0b067207 */ /* 0x004fc60006000000 */
[----:B------:R-:W-:Y:S01]  /*0e30*/  FADD R54, R54, R3 ;  /* 0x0000000336367221 */ /* 0x000fe20000000000 */
[----:B------:R-:W-:Y:S01]  /*0e40*/  FADD R44, R44, R5 ;  /* 0x000000052c2c7221 */ /* 0x000fe20000000000 */
[----:B------:R-:W-:-:S04]  /*0e50*/  FMUL R6, R6, 48 ;  /* 0x4240000006067820 */ /* 0x000fc80000400000 */
[----:B------:R-:W-:-:S05]  /*0e60*/  FMUL R6, R6, R6 ;  /* 0x0000000606067220 */ /* 0x000fca0000400000 */
[----:B------:R-:W-:-:S05]  /*0e70*/  FSEL R6, R6, -RZ, !P4 ;  /* 0x800000ff06067208 */ /* 0x000fca0006000000 */
[----:B------:R-:W-:Y:S01]  /*0e80*/  FADD R23, R23, R6 ;  /* 0x0000000617177221 */ /* 0x000fe20000000000 */
[----:B------:R-:W-:-:S04]  /*0e90*/  IADD3 R6, P0, R28, 0x1010, RZ ;  /* 0x000010101c067810 */ /* 0x000fc80007f1e0ff */
[----:B------:R-:W-:-:S05]  /*0ea0*/  IADD3.X R7, RZ, R29, RZ, P0, !PT ;  /* 0x0000001dff077210 */ /* 0x000fca00007fe4ff */
[----:B------:R0:W2:Y:S01]  /*0eb0*/  @!P5 LDG.E.EL.128 R12, [R6.64] ;  /* 0x00000004060cd981 */ /* 0x0000a2000c2e1d00 */
[----:B------:R-:W-:Y:S01]  /*0ec0*/  SEL R0, R4, RZ, !P5 ;  /* 0x000000ff04007207 */ /* 0x000fe20006800000 */
[----:B------:R-:W-:Y:S01]  /*0ed0*/  BSSY B6, `(.L_x_6) ;  /* 0x000003d000067945 */ /* 0x000fe20003800000 */
[----:B------:R-:W-:Y:S02]  /*0ee0*/  SEL R4, R10, RZ, !P4 ;  /* 0x000000ff0a047207 */ /* 0x000fe40006000000 */
[----:B------:R-:W-:Y:S01]  /*0ef0*/  SEL R3, R9, RZ, !P4 ;  /* 0x000000ff09037207 */ /* 0x000fe20006000000 */
[----:B------:R-:W-:Y:S01]  /*0f00*/  FMUL R0, R0, 48 ;  /* 0x4240000000007820 */ /* 0x000fe20000400000 */
[----:B------:R-:W-:Y:S01]  /*0f10*/  SHF.L.U32 R53, R2, 0x2, RZ ;  /* 0x0000000202357819 */ /* 0x000fe200000006ff */
[----:B------:R-:W-:Y:S01]  /*0f20*/  FMUL R4, R4, 48 ;  /* 0x4240000004047820 */ /* 0x000fe20000400000 */
[----:B------:R-:W-:Y:S01]  /*0f30*/  LOP3.LUT R55, R37, 0x800, RZ, 0xfc, !PT ;  /* 0x0000080025377812 */ /* 0x000fe200078efcff */
[----:B------:R-:W-:Y:S01]  /*0f40*/  FMUL R0, R0, R0 ;  /* 0x0000000000007220 */ /* 0x000fe20000400000 */
[----:B------:R-:W-:Y:S01]  /*0f50*/  FMUL R3, R3, 48 ;  /* 0x4240000003037820 */ /* 0x000fe20000400000 */
[----:B------:R-:W-:-:S03]  /*0f60*/  FMUL R4, R4, R4 ;  /* 0x0000000404047220 */ /* 0x000fc60000400000 */
[----:B------:R-:W-:Y:S01]  /*0f70*/  FSEL R5, R0, -RZ, !P5 ;  /* 0x800000ff00057208 */ /* 0x000fe20006800000 */
[----:B------:R-:W-:Y:S01]  /*0f80*/  FMUL R3, R3, R3 ;  /* 0x0000000303037220 */ /* 0x000fe20000400000 */
[----:B------:R-:W-:Y:S02]  /*0f90*/  SEL R0, R8, RZ, !P4 ;  /* 0x000000ff08007207 */ /* 0x000fe40006000000 */
[----:B------:R-:W-:Y:S01]  /*0fa0*/  FSEL R4, R4, -RZ, !P4 ;  /* 0x800000ff04047208 */ /* 0x000fe20006000000 */
[----:B------:R-:W-:Y:S01]  /*0fb0*/  FADD R46, R46, R5 ;  /* 0x000000052e2e7221 */ /* 0x000fe20000000000 */
[----:B------:R-:W-:Y:S01]  /*0fc0*/  FSEL R3, R3, -RZ, !P4 ;  /* 0x800000ff03037208 */ /* 0x000fe20006000000 */
[----:B------:R-:W-:Y:S02]  /*0fd0*/  FMUL R0, R0, 48 ;  /* 0x4240000000007820 */ /* 0x000fe40000400000 */
[----:B------:R-:W-:Y:S02]  /*0fe0*/  FADD R25, R25, R4 ;  /* 0x0000000419197221 */ /* 0x000fe40000000000 */
[----:B------:R-:W-:Y:S01]  /*0ff0*/  FMUL R0, R0, R0 ;  /* 0x0000000000007220 */ /* 0x000fe20000400000 */
[----:B------:R-:W-:-:S04]  /*1000*/  FADD R52, R52, R3 ;  /* 0x0000000334347221 */ /* 0x000fc80000000000 */
[----:B0-----:R-:W-:-:S05]  /*1010*/  FSEL R6, R0, -RZ, !P4 ;  /* 0x800000ff00067208 */ /* 0x001fca0006000000 */
[----:B------:R-:W-:Y:S01]  /*1020*/  FADD R47, R47, R6 ;  /* 0x000000062f2f7221 */ /* 0x000fe20000000000 */
[----:B--2---:R-:W-:Y:S02]  /*1030*/  SEL R12, R12, RZ, !P5 ;  /* 0x000000ff0c0c7207 */ /* 0x004fe40006800000 */
[----:B------:R-:W-:Y:S02]  /*1040*/  SEL R13, R13, RZ, !P5 ;  /* 0x000000ff0d0d7207 */ /* 0x000fe40006800000 */
[----:B------:R-:W-:Y:S01]  /*1050*/  SEL R14, R14, RZ, !P5 ;  /* 0x000000ff0e0e7207 */ /* 0x000fe20006800000 */
[----:B------:R-:W-:Y:S01]  /*1060*/  FMUL R12, R12, 48 ;  /* 0x424000000c0c7820 */ /* 0x000fe20000400000 */
[----:B------:R-:W-:Y:S01]  /*1070*/  SEL R15, R15, RZ, !P5 ;  /* 0x000000ff0f0f7207 */ /* 0x000fe20006800000 */
[----:B------:R-:W-:Y:S02]  /*1080*/  FMUL R13, R13, 48 ;  /* 0x424000000d0d7820 */ /* 0x000fe40000400000 */
[----:B------:R-:W-:Y:S01]  /*1090*/  FMUL R14, R14, 48 ;  /* 0x424000000e0e7820 */ /* 0x000fe20000400000 */
[----:B------:R-:W-:Y:S01]  /*10a0*/  FMUL R12, R12, R12 ;  /* 0x0000000c0c0c7220 */ /* 0x000fe20000400000 */
[----:B------:R-:W-:Y:S01]  /*10b0*/  FMUL R15, R15, 48 ;  /* 0x424000000f0f7820 */ /* 0x000fe20000400000 */
[----:B------:R-:W-:Y:S01]  /*10c0*/  FMUL R13, R13, R13 ;  /* 0x0000000d0d0d7220 */ /* 0x000fe20000400000 */
[----:B------:R-:W-:-:S02]  /*10d0*/  FMUL R14, R14, R14 ;  /* 0x0000000e0e0e7220 */ /* 0x000fc40000400000 */
[----:B------:R-:W-:Y:S01]  /*10e0*/  FMUL R15, R15, R15 ;  /* 0x0000000f0f0f7220 */ /* 0x000fe20000400000 */
[----:B------:R-:W-:Y:S02]  /*10f0*/  FSEL R5, R12, -RZ, !P5 ;  /* 0x800000ff0c057208 */ /* 0x000fe40006800000 */
[----:B------:R-:W-:Y:S02]  /*1100*/  FSEL R4, R13, -RZ, !P5 ;  /* 0x800000ff0d047208 */ /* 0x000fe40006800000 */
[----:B------:R-:W-:Y:S01]  /*1110*/  FSEL R3, R14, -RZ, !P5 ;  /* 0x800000ff0e037208 */ /* 0x000fe20006800000 */
[----:B------:R-:W-:Y:S01]  /*1120*/  FADD R36, R36, R5 ;  /* 0x0000000524247221 */ /* 0x000fe20000000000 */
[----:B------:R-:W-:Y:S01]  /*1130*/  FSEL R0, R15, -RZ, !P5 ;  /* 0x800000ff0f007208 */ /* 0x000fe20006800000 */
[----:B------:R-:W-:Y:S02]  /*1140*/  FADD R31, R31, R4 ;  /* 0x000000041f1f7221 */ /* 0x000fe40000000000 */
[----:B------:R-:W-:-:S02]  /*1150*/  FADD R30, R30, R3 ;  /* 0x000000031e1e7221 */ /* 0x000fc40000000000 */
[----:B------:R-:W-:Y:S01]  /*1160*/  FADD R27, R27, R0 ;  /* 0x000000001b1b7221 */ /* 0x000fe20000000000 */
[----:B------:R-:W-:Y:S05]  /*1170*/  @!P6 BRA `(.L_x_2) ;  /* 0x000001200000e947 */ /* 0x000fea0003800000 */
[----:B------:R-:W-:Y:S01]  /*1180*/  UMOV UR4, 32@lo(assertMessage_0) ;  /* 0x0000000000047882 */ /* 0x000fe20000000000 */
[----:B------:R-:W-:Y:S01]  /*1190*/  IMAD.MOV.U32 R8, RZ, RZ, 0x373 ;  /* 0x00000373ff087424 */ /* 0x000fe200078e00ff */
[----:B------:R-:W-:Y:S01]  /*11a0*/  UMOV UR5, 32@hi(assertMessage_0) ;  /* 0x0000000000057882 */ /* 0x000fe20000000000 */
[----:B------:R-:W-:Y:S01]  /*11b0*/  MOV R12, 0x1 ;  /* 0x00000001000c7802 */ /* 0x000fe20000000f00 */
[----:B------:R-:W-:Y:S01]  /*11c0*/  UMOV UR6, 32@lo(assertFile_0) ;  /* 0x0000000000067882 */ /* 0x000fe20000000000 */
[----:B------:R-:W-:Y:S01]  /*11d0*/  MOV R13, RZ ;  /* 0x000000ff000d7202 */ /* 0x000fe20000000f00 */
[----:B------:R-:W-:Y:S01]  /*11e0*/  UMOV UR7, 32@lo(assertFunc_0) ;  /* 0x0000000000077882 */ /* 0x000fe20000000000 */
[----:B------:R-:W-:Y:S01]  /*11f0*/  IMAD.U32 R4, RZ, RZ, UR4 ;  /* 0x00000004ff047e24 */ /* 0x000fe2000f8e00ff */
[----:B------:R-:W-:Y:S01]  /*1200*/  UMOV UR8, 32@hi(assertFunc_0) ;  /* 0x0000000000087882 */ /* 0x000fe20000000000 */
[----:B------:R-:W-:Y:S01]  /*1210*/  MOV R5, UR5 ;  /* 0x0000000500057c02 */ /* 0x000fe20008000f00 */
[----:B------:R-:W-:Y:S01]  /*1220*/  UMOV UR9, 32@hi(assertFile_0) ;  /* 0x0000000000097882 */ /* 0x000fe20000000000 */
[----:B------:R-:W-:Y:S01]  /*1230*/  MOV R6, UR6 ;  /* 0x0000000600067c02 */ /* 0x000fe20008000f00 */
[----:B------:R-:W-:Y:S01]  /*1240*/  IMAD.U32 R7, RZ, RZ, UR9 ;  /* 0x00000009ff077e24 */ /* 0x000fe2000f8e00ff */
[----:B------:R-:W-:-:S02]  /*1250*/  MOV R10, UR7 ;  /* 0x00000007000a7c02 */ /* 0x000fc40008000f00 */
[----:B------:R-:W-:Y:S02]  /*1260*/  MOV R11, UR8 ;  /* 0x00000008000b7c02 */ /* 0x000fe40008000f00 */
[----:B------:R-:W-:Y:S02]  /*1270*/  MOV R20, 32@lo((triton__0d1d2d3d45de + .L_x_2@srel)) ;  /* 0x0000000000147802 */ /* 0x000fe40000000f00 */
[----:B------:R-:W-:-:S04]  /*1280*/  MOV R21, 32@hi((triton__0d1d2d3d45de + .L_x_2@srel)) ;  /* 0x0000000000157802 */ /* 0x000fc80000000f00 */
[----:B------:R-:W-:Y:S05]  /*1290*/  CALL.ABS.NOINC `(__assertfail) ;  /* 0x0000000000007943 */ /* 0x000fea0003c00000 */
.L_x_2:
[----:B------:R-:W-:Y:S05]  /*12a0*/  BSYNC B6 ;  /* 0x0000000000067941 */ /* 0x000fea0003800000 */
.L_x_6:
[----:B------:R-:W-:Y:S01]  /*12b0*/  ISETP.GE.U32.AND P0, PT, R55, 0x900, PT ;  /* 0x000009003700780c */ /* 0x000fe20003f06070 */
[----:B------:R-:W-:Y:S01]  /*12c0*/  CS2R R4, SRZ ;  /* 0x0000000000047805 */ /* 0x000fe2000001ff00 */
[----:B------:R-:W-:Y:S01]  /*12d0*/  IADD3 R14, P2, R28, 0x2000, RZ ;  /* 0x000020001c0e7810 */ /* 0x000fe20007f5e0ff */
[----:B------:R-:W-:Y:S01]  /*12e0*/  CS2R R6, SRZ ;  /* 0x0000000000067805 */ /* 0x000fe2000001ff00 */
[----:B------:R-:W-:Y:S01]  /*12f0*/  ISETP.LT.AND P1, PT, R22, 0x4, !P0 ;  /* 0x000000041600780c */ /* 0x000fe20004721270 */
[----:B------:R-:W-:Y:S02]  /*1300*/  ULDC.64 UR4, c[0x0][0x118] ;  /* 0x0000460000047ab9 */ /* 0x000fe40000000a00 */
[----:B------:R-:W-:-:S10]  /*1310*/  IMAD.X R15, RZ, RZ, R29, P2 ;  /* 0x000000ffff0f7224 */ /* 0x000fd400010e061d */
[----:B------:R0:W2:Y:S01]  /*1320*/  @P1 LDG.E.EL.128 R4, [R14.64] ;  /* 0x000000040e041981 */ /* 0x0000a2000c2e1d00 */
[----:B------:R-:W-:Y:S01]  /*1330*/  ISETP.LT.AND P0, PT, R24, 0x4, !P0 ;  /* 0x000000041800780c */ /* 0x000fe20004701270 */
[----:B------:R-:W-:Y:S01]  /*1340*/  CS2R R8, SRZ ;  /* 0x0000000000087805 */ /* 0x000fe2000001ff00 */
[----:B------:R-:W-:Y:S01]  /*1350*/  IADD3 R12, P2, R38, 0x2010, RZ ;  /* 0x00002010260c7810 */ /* 0x000fe20007f5e0ff */
[----:B------:R-:W-:-:S03]  /*1360*/  CS2R R10, SRZ ;  /* 0x00000000000a7805 */ /* 0x000fc6000001ff00 */
[----:B------:R-:W-:-:S07]  /*1370*/  IADD3.X R13, RZ, R39, RZ, P2, !PT ;  /* 0x00000027ff0d7210 */ /* 0x000fce00017fe4ff */
[----:B------:R1:W3:Y:S01]  /*1380*/  @P0 LDG.E.EL.128 R8, [R12.64] ;  /* 0x000000040c080981 */ /* 0x0002e2000c2e1d00 */
[----:B0-----:R-:W-:Y:S01]  /*1390*/  CS2R R14, SRZ ;  /* 0x00000000000e7805 */ /* 0x001fe2000001ff00 */
[----:B-1----:R-:W-:-:S06]  /*13a0*/  CS2R R12, SRZ ;  /* 0x00000000000c7805 */ /* 0x002fcc000001ff00 */
[----:B------:R-:W4:Y:S01]  /*13b0*/  @P0 LDG.E.EL.128 R12, [R38.64+0x2000] ;  /* 0x00200004260c0981 */ /* 0x000f22000c2e1d00 */
[----:B------:R-:W-:-:S04]  /*13c0*/  IADD3 R20, P2, R28, 0x2010, RZ ;  /* 0x000020101c147810 */ /* 0x000fc80007f5e0ff */
[----:B------:R-:W-:Y:S02]  /*13d0*/  IADD3.X R21, RZ, R29, RZ, P2, !PT ;  /* 0x0000001dff157210 */ /* 0x000fe400017fe4ff */
[----:B--2---:R-:W-:-:S05]  /*13e0*/  SEL R0, R7, RZ, P1 ;  /* 0x000000ff07007207 */ /* 0x004fca0000800000 */
[----:B------:R-:W-:-:S04]  /*13f0*/  FMUL R0, R0, 48 ;  /* 0x4240000000007820 */ /* 0x000fc80000400000 */
[----:B------:R-:W-:-:S05]  /*1400*/  FMUL R0, R0, R0 ;  /* 0x0000000000007220 */ /* 0x000fca0000400000 */
[----:B------:R-:W-:-:S05]  /*1410*/  FSEL R3, R0, -RZ, P1 ;  /* 0x800000ff00037208 */ /* 0x000fca0000800000 */
[----:B------:R-:W-:Y:S01]  /*1420*/  FADD R0, R54, R3 ;  /* 0x0000000336007221 */ /* 0x000fe20000000000 */
[----:B------:R-:W-:Y:S02]  /*1430*/  SEL R3, R5, RZ, P1 ;  /* 0x000000ff05037207 */ /* 0x000fe40000800000 */
[----:B------:R-:W-:-:S03]  /*1440*/  SEL R6, R6, RZ, P1 ;  /* 0x000000ff06067207 */ /* 0x000fc60000800000 */
[----:B------:R-:W-:-:S04]  /*1450*/  FMUL R3, R3, 48 ;  /* 0x4240000003037820 */ /* 0x000fc80000400000 */
[----:B------:R-:W-:Y:S01]  /*1460*/  FMUL R3, R3, R3 ;  /* 0x0000000303037220 */ /* 0x000fe20000400000 */
[----:B------:R-:W-:-:S04]  /*1470*/  FMUL R5, R6, 48 ;  /* 0x4240000006057820 */ /* 0x000fc80000400000 */
[----:B------:R-:W-:Y:S02]  /*1480*/  FSEL R6, R3, -RZ, P1 ;  /* 0x800000ff03067208 */ /* 0x000fe40000800000 */
[----:B------:R-:W-:-:S05]  /*1490*/  SEL R3, R4, RZ, P1 ;  /* 0x000000ff04037207 */ /* 0x000fca0000800000 */
[----:B------:R-:W-:Y:S01]  /*14a0*/  FMUL R3, R3, 48 ;  /* 0x4240000003037820 */ /* 0x000fe20000400000 */
[----:B---3--:R-:W-:-:S03]  /*14b0*/  SEL R4, R10, RZ, P0 ;  /* 0x000000ff0a047207 */ /* 0x008fc60000000000 */
[----:B------:R-:W-:Y:S01]  /*14c0*/  FMUL R3, R3, R3 ;  /* 0x0000000303037220 */ /* 0x000fe20000400000 */
[----:B------:R-:W-:Y:S01]  /*14d0*/  FMUL R5, R5, R5 ;  /* 0x0000000505057220 */ /* 0x000fe20000400000 */
[----:B------:R-:W-:-:S03]  /*14e0*/  FMUL R4, R4, 48 ;  /* 0x4240000004047820 */ /* 0x000fc60000400000 */
[----:B------:R-:W-:Y:S01]  /*14f0*/  FSEL R3, R3, -RZ, P1 ;  /* 0x800000ff03037208 */ /* 0x000fe20000800000 */
[----:B------:R-:W-:Y:S01]  /*1500*/  FADD R6, R45, R6 ;  /* 0x000000062d067221 */ /* 0x000fe20000000000 */
[----:B------:R-:W-:Y:S01]  /*1510*/  FSEL R5, R5, -RZ, P1 ;  /* 0x800000ff05057208 */ /* 0x000fe20000800000 */
[----:B------:R-:W-:Y:S02]  /*1520*/  FMUL R4, R4, R4 ;  /* 0x0000000404047220 */ /* 0x000fe40000400000 */
[----:B------:R-:W-:Y:S02]  /*1530*/  FADD R7, R46, R3 ;  /* 0x000000032e077221 */ /* 0x000fe40000000000 */
[----:B------:R-:W-:Y:S02]  /*1540*/  FADD R5, R44, R5 ;  /* 0x000000052c057221 */ /* 0x000fe40000000000 */
[----:B------:R-:W-:Y:S01]  /*1550*/  FADD R6, R6, R7 ;  /* 0x0000000706067221 */ /* 0x000fe20000000000 */
[----:B------:R-:W-:-:S03]  /*1560*/  FSEL R4, R4, -RZ, P0 ;  /* 0x800000ff04047208 */ /* 0x000fc60000000000 */
[----:B------:R-:W-:Y:S02]  /*1570*/  FADD R5, R5, R6 ;  /* 0x0000000605057221 */ /* 0x000fe40000000000 */
[----:B------:R-:W-:Y:S01]  /*1580*/  FADD R19, R19, R4 ;  /* 0x0000000413137221 */ /* 0x000fe20000000000 */
[----:B------:R-:W-:Y:S01]  /*1590*/  CS2R R6, SRZ ;  /* 0x0000000000067805 */ /* 0x000fe2000001ff00 */
[----:B------:R-:W-:Y:S02]  /*15a0*/  FADD R0, R0, R5 ;  /* 0x0000000500007221 */ /* 0x000fe40000000000 */
[----:B------:R-:W-:-:S06]  /*15b0*/  CS2R R4, SRZ ;  /* 0x0000000000047805 */ /* 0x000fcc000001ff00 */
[----:B------:R-:W2:Y:S01]  /*15c0*/  @P1 LDG.E.EL.128 R4, [R20.64] ;  /* 0x0000000414041981 */ /* 0x000ea2000c2e1d00 */
[----:B----4-:R-:W-:-:S05]  /*15d0*/  SEL R13, R13, RZ, P0 ;  /* 0x000000ff0d0d7207 */ /* 0x010fca0000000000 */
[----:B------:R-:W-:-:S04]  /*15e0*/  FMUL R3, R13, 48 ;  /* 0x424000000d037820 */ /* 0x000fc80000400000 */
[----:B------:R-:W-:-:S05]  /*15f0*/  FMUL R3, R3, R3 ;  /* 0x0000000303037220 */ /* 0x000fca0000400000 */
[----:B------:R-:W-:-:S05]  /*1600*/  FSEL R3, R3, -RZ, P0 ;  /* 0x800000ff03037208 */ /* 0x000fca0000000000 */
[----:B------:R-:W-:Y:S01]  /*1610*/  FADD R52, R52, R3 ;  /* 0x0000000334347221 */ /* 0x000fe20000000000 */
[----:B------:R-:W-:-:S05]  /*1620*/  SEL R3, R12, RZ, P0 ;  /* 0x000000ff0c037207 */ /* 0x000fca0000000000 */
[----:B------:R-:W-:-:S04]  /*1630*/  FMUL R3, R3, 48 ;  /* 0x4240000003037820 */ /* 0x000fc80000400000 */
[----:B------:R-:W-:Y:S01]  /*1640*/  FMUL R3, R3, R3 ;  /* 0x0000000303037220 */ /* 0x000fe20000400000 */
[----:B------:R-:W-:-:S04]  /*1650*/  SEL R15, R15, RZ, P0 ;  /* 0x000000ff0f0f7207 */ /* 0x000fc80000000000 */
[----:B------:R-:W-:Y:S02]  /*1660*/  FSEL R10, R3, -RZ, P0 ;  /* 0x800000ff030a7208 */ /* 0x000fe40000000000 */
[----:B------:R-:W-:Y:S02]  /*1670*/  SEL R3, R14, RZ, P0 ;  /* 0x000000ff0e037207 */ /* 0x000fe40000000000 */
[----:B------:R-:W-:Y:S01]  /*1680*/  SEL R13, R9, RZ, P0 ;  /* 0x000000ff090d7207 */ /* 0x000fe20000000000 */
[----:B------:R-:W-:Y:S01]  /*1690*/  FADD R47, R47, R10 ;  /* 0x0000000a2f2f7221 */ /* 0x000fe20000000000 */
[----:B------:R-:W-:Y:S01]  /*16a0*/  FMUL R10, R15, 48 ;  /* 0x424000000f0a7820 */ /* 0x000fe20000400000 */
[----:B------:R-:W-:Y:S01]  /*16b0*/  FMUL R3, R3, 48 ;  /* 0x4240000003037820 */ /* 0x000fe20000400000 */
[----:B------:R-:W-:Y:S01]  /*16c0*/  SEL R12, R8, RZ, P0 ;  /* 0x000000ff080c7207 */ /* 0x000fe20000000000 */
[----:B------:R-:W-:Y:S01]  /*16d0*/  FMUL R8, R13, 48 ;  /* 0x424000000d087820 */ /* 0x000fe20000400000 */
[----:B------:R-:W-:Y:S01]  /*16e0*/  FMUL R10, R10, R10 ;  /* 0x0000000a0a0a7220 */ /* 0x000fe20000400000 */
[----:B------:R-:W-:-:S02]  /*16f0*/  FMUL R9, R3, R3 ;  /* 0x0000000303097220 */ /* 0x000fc40000400000 */
[----:B------:R-:W-:Y:S01]  /*1700*/  FMUL R8, R8, R8 ;  /* 0x0000000808087220 */ /* 0x000fe20000400000 */
[----:B------:R-:W-:Y:S01]  /*1710*/  FMUL R3, R12, 48 ;  /* 0x424000000c037820 */ /* 0x000fe20000400000 */
[----:B------:R-:W-:Y:S02]  /*1720*/  FSEL R12, R10, -RZ, P0 ;  /* 0x800000ff0a0c7208 */ /* 0x000fe40000000000 */
[----:B------:R-:W-:Y:S01]  /*1730*/  FSEL R10, R9, -RZ, P0 ;  /* 0x800000ff090a7208 */ /* 0x000fe20000000000 */
[----:B------:R-:W-:Y:S01]  /*1740*/  FMUL R3, R3, R3 ;  /* 0x0000000303037220 */ /* 0x000fe20000400000 */
[----:B------:R-:W-:Y:S01]  /*1750*/  FSEL R9, R8, -RZ, P0 ;  /* 0x800000ff08097208 */ /* 0x000fe20000000000 */
[----:B------:R-:W-:Y:S01]  /*1760*/  FADD R47, R52, R47 ;  /* 0x0000002f342f7221 */ /* 0x000fe20000000000 */
[----:B------:R-:W-:Y:S01]  /*1770*/  SEL R11, R11, RZ, P0 ;  /* 0x000000ff0b0b7207 */ /* 0x000fe20000000000 */
[----:B------:R-:W-:Y:S01]  /*1780*/  FADD R10, R25, R10 ;  /* 0x0000000a190a7221 */ /* 0x000fe20000000000 */
[----:B------:R-:W-:Y:S01]  /*1790*/  FSEL R8, R3, -RZ, P0 ;  /* 0x800000ff03087208 */ /* 0x000fe20000000000 */
[----:B------:R-:W-:Y:S01]  /*17a0*/  FADD R18, R18, R9 ;  /* 0x0000000912127221 */ /* 0x000fe20000000000 */
[----:B------:R-:W-:Y:S01]  /*17b0*/  FADD R12, R23, R12 ;  /* 0x0000000c170c7221 */ /* 0x000fe20000000000 */
[----:B------:R-:W-:Y:S01]  /*17c0*/  FADD R47, R10, R47 ;  /* 0x0000002f0a2f7221 */ /* 0x000fe20000000000 */
[----:B------:R-:W-:Y:S01]  /*17d0*/  FMUL R3, R11, 48 ;  /* 0x424000000b037820 */ /* 0x000fe20000400000 */
[----:B------:R-:W-:-:S02]  /*17e0*/  FADD R8, R17, R8 ;  /* 0x0000000811087221 */ /* 0x000fc40000000000 */
[----:B------:R-:W-:Y:S01]  /*17f0*/  FADD R47, R12, R47 ;  /* 0x0000002f0c2f7221 */ /* 0x000fe20000000000 */
[----:B------:R-:W-:-:S03]  /*1800*/  FMUL R3, R3, R3 ;  /* 0x0000000303037220 */ /* 0x000fc60000400000 */
[----:B------:R-:W-:Y:S02]  /*1810*/  FADD R47, R8, R47 ;  /* 0x0000002f082f7221 */ /* 0x000fe40000000000 */
[----:B------:R-:W-:Y:S02]  /*1820*/  FSEL R3, R3, -RZ, P0 ;  /* 0x800000ff03037208 */ /* 0x000fe40000000000 */
[----:B------:R-:W-:-:S03]  /*1830*/  FADD R18, R18, R47 ;  /* 0x0000002f12127221 */ /* 0x000fc60000000000 */
[----:B------:R-:W-:Y:S01]  /*1840*/  FADD R3, R16, R3 ;  /* 0x0000000310037221 */ /* 0x000fe20000000000 */
[----:B------:R-:W-:Y:S01]  /*1850*/  FADD R18, R19, R18 ;  /* 0x0000001213127221 */ /* 0x000fe20000000000 */
[----:B--2---:R-:W-:Y:S02]  /*1860*/  SEL R4, R4, RZ, P1 ;  /* 0x000000ff04047207 */ /* 0x004fe40000800000 */
[----:B------:R-:W-:-:S03]  /*1870*/  SEL R5, R5, RZ, P1 ;  /* 0x000000ff05057207 */ /* 0x000fc60000800000 */
[----:B------:R-:W-:Y:S01]  /*1880*/  FMUL R4, R4, 48 ;  /* 0x4240000004047820 */ /* 0x000fe20000400000 */
[----:B------:R-:W-:Y:S01]  /*1890*/  SEL R6, R6, RZ, P1 ;  /* 0x000000ff06067207 */ /* 0x000fe20000800000 */
[----:B------:R-:W-:Y:S02]  /*18a0*/  FMUL R5, R5, 48 ;  /* 0x4240000005057820 */ /* 0x000fe40000400000 */
[----:B------:R-:W-:Y:S01]  /*18b0*/  FMUL R4, R4, R4 ;  /* 0x0000000404047220 */ /* 0x000fe20000400000 */
[----:B------:R-:W-:Y:S01]  /*18c0*/  SEL R7, R7, RZ, P1 ;  /* 0x000000ff07077207 */ /* 0x000fe20000800000 */
[----:B------:R-:W-:Y:S01]  /*18d0*/  FMUL R5, R5, R5 ;  /* 0x0000000505057220 */ /* 0x000fe20000400000 */
[----:B------:R-:W-:Y:S02]  /*18e0*/  FMUL R6, R6, 48 ;  /* 0x4240000006067820 */ /* 0x000fe40000400000 */
[----:B------:R-:W-:Y:S01]  /*18f0*/  FSEL R9, R4, -RZ, P1 ;  /* 0x800000ff04097208 */ /* 0x000fe20000800000 */
[----:B------:R-:W-:Y:S01]  /*1900*/  FMUL R7, R7, 48 ;  /* 0x4240000007077820 */ /* 0x000fe20000400000 */
[----:B------:R-:W-:Y:S01]  /*1910*/  FMUL R6, R6, R6 ;  /* 0x0000000606067220 */ /* 0x000fe20000400000 */
[----:B------:R-:W-:-:S02]  /*1920*/  FSEL R4, R5, -RZ, P1 ;  /* 0x800000ff05047208 */ /* 0x000fc40000800000 */
[----:B------:R-:W-:Y:S01]  /*1930*/  FADD R9, R36, R9 ;  /* 0x0000000924097221 */ /* 0x000fe20000000000 */
[----:B------:R-:W-:Y:S01]  /*1940*/  FMUL R7, R7, R7 ;  /* 0x0000000707077220 */ /* 0x000fe20000400000 */
[----:B------:R-:W-:Y:S01]  /*1950*/  FSEL R5, R6, -RZ, P1 ;  /* 0x800000ff06057208 */ /* 0x000fe20000800000 */
[----:B------:R-:W-:Y:S01]  /*1960*/  FADD R4, R31, R4 ;  /* 0x000000041f047221 */ /* 0x000fe20000000000 */
[----:B------:R-:W-:Y:S02]  /*1970*/  FADD R9, R9, R0 ;  /* 0x0000000009097221 */ /* 0x000fe40000000000 */
[----:B------:R-:W-:Y:S01]  /*1980*/  FSEL R0, R7, -RZ, P1 ;  /* 0x800000ff07007208 */ /* 0x000fe20000800000 */
[----:B------:R-:W-:Y:S01]  /*1990*/  FADD R5, R30, R5 ;  /* 0x000000051e057221 */ /* 0x000fe20000000000 */
[----:B------:R-:W-:-:S03]  /*19a0*/  FADD R4, R4, R9 ;  /* 0x0000000904047221 */ /* 0x000fc60000000000 */
[----:B------:R-:W-:Y:S01]  /*19b0*/  FADD R0, R27, R0 ;  /* 0x000000001b007221 */ /* 0x000fe20000000000 */
[----:B------:R-:W-:Y:S01]  /*19c0*/  FADD R5, R5, R4 ;  /* 0x0000000405057221 */ /* 0x000fe20000000000 */
[----:B------:R-:W-:Y:S01]  /*19d0*/  FADD R9, R3, R18 ;  /* 0x0000001203097221 */ /* 0x000fe20000000000 */
[----:B------:R-:W-:Y:S02]  /*19e0*/  LOP3.LUT R27, R53, 0x3fc, RZ, 0xc0, !PT ;  /* 0x000003fc351b7812 */ /* 0x000fe400078ec0ff */
[----:B------:R-:W-:Y:S01]  /*19f0*/  FADD R11, R0, R5 ;  /* 0x00000005000b7221 */ /* 0x000fe20000000000 */
[----:B------:R-:W-:Y:S05]  /*1a00*/  BRA.DIV ~URZ, `(.L_x_7) ;  /* 0x00000d127f007947 */ /* 0x000fea000b800000 */
[----:B------:R-:W0:Y:S04]  /*1a10*/  SHFL.BFLY PT, R0, R9, 0x10, 0x1f ;  /* 0x0e001f0009007f89 */ /* 0x000e2800000e0000 */
[----:B------:R-:W1:Y:S01]  /*1a20*/  SHFL.BFLY PT, R4, R11, 0x10, 0x1f ;  /* 0x0e001f000b047f89 */ /* 0x000e6200000e0000 */
[----:B0-----:R-:W-:Y:S01]  /*1a30*/  FADD R0, R9, R0 ;  /* 0x0000000009007221 */ /* 0x001fe20000000000 */
[----:B-1----:R-:W-:-:S04]  /*1a40*/  FADD R6, R11, R4 ;  /* 0x000000040b067221 */ /* 0x002fc80000000000 */
        /* <DEDUP_REMOVED lines=13> */
[----:B------:R1:W2:Y:S01]  /*1b20*/  SHFL.BFLY PT, R6, R9, 0x1, 0x1f ;  /* 0x0c201f0009067f89 */ /* 0x0002a200000e0000 */
[----:B0-----:R-:W-:-:S03]  /*1b30*/  FADD R0, R5, R0 ;  /* 0x0000000005007221 */ /* 0x001fc60000000000 */
.L_x_10:
[--C-:B-1----:R-:W-:Y:S01]  /*1b40*/  SHF.R.U32.HI R10, RZ, 0x7, R2.reuse ;  /* 0x00000007ff0a7819 */ /* 0x102fe20000011602 */
[----:B0-2---:R-:W-:Y:S01]  /*1b50*/  FADD R9, R6, R9 ;  /* 0x0000000906097221 */ /* 0x005fe20000000000 */
[----:B------:R-:W-:Y:S01]  /*1b60*/  SHF.R.U32.HI R3, RZ, 0x3, R2 ;  /* 0x00000003ff037819 */ /* 0x000fe20000011602 */
[----:B------:R-:W-:Y:S01]  /*1b70*/  WARPSYNC 0xffffffff ;  /* 0xffffffff00007948 */ /* 0x000fe20003800000 */
[----:B------:R-:W-:Y:S02]  /*1b80*/  SGXT.U32 R10, R10, 0x1 ;  /* 0x000000010a0a781a */ /* 0x000fe40000000000 */
[----:B------:R-:W-:-:S02]  /*1b90*/  LOP3.LUT P0, RZ, R2, 0x1f, RZ, 0xc0, !PT ;  /* 0x0000001f02ff7812 */ /* 0x000fc4000780c0ff */
[C---:B------:R-:W-:Y:S02]  /*1ba0*/  LOP3.LUT R11, R10.reuse, 0x2, RZ, 0xfc, !PT ;  /* 0x000000020a0b7812 */ /* 0x040fe400078efcff */
[----:B------:R-:W-:Y:S02]  /*1bb0*/  LOP3.LUT R3, R3, 0xc, RZ, 0xc0, !PT ;  /* 0x0000000c03037812 */ /* 0x000fe400078ec0ff */
[----:B------:R-:W-:Y:S02]  /*1bc0*/  SHF.L.U32 R4, R10, 0x4, RZ ;  /* 0x000000040a047819 */ /* 0x000fe400000006ff */
[----:B------:R-:W-:Y:S02]  /*1bd0*/  SHF.L.U32 R8, R11, 0x4, RZ ;  /* 0x000000040b087819 */ /* 0x000fe400000006ff */
[-C--:B------:R-:W-:Y:S02]  /*1be0*/  LOP3.LUT R5, R4, R3.reuse, RZ, 0xfc, !PT ;  /* 0x0000000304057212 */ /* 0x080fe400078efcff */
[----:B------:R-:W-:-:S02]  /*1bf0*/  LOP3.LUT R8, R8, R3, RZ, 0xfc, !PT ;  /* 0x0000000308087212 */ /* 0x000fc400078efcff */
[----:B------:R-:W-:Y:S01]  /*1c00*/  LOP3.LUT R6, R2, 0x3, RZ, 0xc0, !PT ;  /* 0x0000000302067812 */ /* 0x000fe200078ec0ff */
[----:B------:R0:W-:Y:S04]  /*1c10*/  @!P0 STS [R5], R0 ;  /* 0x0000000005008388 */ /* 0x0001e80000000800 */
[----:B------:R0:W-:Y:S02]  /*1c20*/  @!P0 STS [R8], R9 ;  /* 0x0000000908008388 */ /* 0x0001e40000000800 */
[----:B------:R-:W-:Y:S06]  /*1c30*/  BAR.SYNC 0x0 ;  /* 0x0000000000007b1d */ /* 0x000fec0000000000 */
[C---:B------:R-:W-:Y:S01]  /*1c40*/  ISETP.GE.AND P0, PT, R2.reuse, 0x10, PT ;  /* 0x000000100200780c */ /* 0x040fe20003f06270 */
[----:B------:R-:W-:Y:S01]  /*1c50*/  IMAD.MOV.U32 R7, RZ, RZ, 0x39e38e39 ;  /* 0x39e38e39ff077424 */ /* 0x000fe200078e00ff */
[----:B------:R-:W-:Y:S01]  /*1c60*/  LOP3.LUT R16, R2, 0xff, RZ, 0xc0, !PT ;  /* 0x000000ff02107812 */ /* 0x000fe200078ec0ff */
[--C-:B------:R-:W-:Y:S01]  /*1c70*/  IMAD R25, R22, 0x900, R37.reuse ;  /* 0x0000090016197824 */ /* 0x100fe200078e0225 */
[----:B------:R-:W-:Y:S01]  /*1c80*/  MOV R17, 0x10 ;  /* 0x0000001000117802 */ /* 0x000fe20000000f00 */
[----:B------:R-:W-:-:S04]  /*1c90*/  IMAD R23, R24, 0x900, R37 ;  /* 0x0000090018177824 */ /* 0x000fc800078e0225 */
[----:B------:R-:W-:-:S04]  /*1ca0*/  IMAD.WIDE.U32 R16, R16, R17, c[0x0][0x170] ;  /* 0x00005c0010107625 */ /* 0x000fc800078e0011 */
[----:B0-----:R-:W0:Y:S01]  /*1cb0*/  @!P0 LDS R0, [R2.X4] ;  /* 0x0000000002008984 */ /* 0x001e220000004800 */
[----:B------:R-:W-:-:S04]  /*1cc0*/  ISETP.NE.AND P0, PT, R6, RZ, PT ;  /* 0x000000ff0600720c */ /* 0x000fc80003f05270 */
[----:B------:R-:W-:Y:S01]  /*1cd0*/  ISETP.LT.AND P0, PT, R2, 0x10, !P0 ;  /* 0x000000100200780c */ /* 0x000fe20004701270 */
[----:B0-----:R-:W0:Y:S02]  /*1ce0*/  SHFL.BFLY PT, R3, R0, 0x2, 0x1f ;  /* 0x0c401f0000037f89 */ /* 0x001e2400000e0000 */
[----:B0-----:R-:W-:-:S05]  /*1cf0*/  FADD R3, R0, R3 ;  /* 0x0000000300037221 */ /* 0x001fca0000000000 */
[----:B------:R-:W0:Y:S02]  /*1d00*/  SHFL.BFLY PT, R4, R3, 0x1, 0x1f ;  /* 0x0c201f0003047f89 */ /* 0x000e2400000e0000 */
[----:B0-----:R-:W-:-:S05]  /*1d10*/  FADD R5, R3, R4 ;  /* 0x0000000403057221 */ /* 0x001fca0000000000 */
[----:B------:R-:W-:Y:S04]  /*1d20*/  @P0 STS [R2.X4], R5 ;  /* 0x0000000502000388 */ /* 0x000fe80000004800 */
[----:B------:R-:W-:Y:S06]  /*1d30*/  BAR.SYNC 0x0 ;  /* 0x0000000000007b1d */ /* 0x000fec0000000000 */
[----:B------:R-:W0:Y:S01]  /*1d40*/  LDS R4, [R10.X16] ;  /* 0x000000000a047984 */ /* 0x000e22000000c800 */
[----:B------:R-:W-:-:S03]  /*1d50*/  MOV R2, 0xfffffc00 ;  /* 0xfffffc0000027802 */ /* 0x000fc60000000f00 */
[----:B------:R-:W1:Y:S01]  /*1d60*/  LDS R6, [R11.X16] ;  /* 0x000000000b067984 */ /* 0x000e62000000c800 */
[-C--:B0-----:R-:W-:Y:S01]  /*1d70*/  FFMA R4, R4, R7.reuse, 9.9999997473787516356e-06 ;  /* 0x3727c5ac04047423 */ /* 0x081fe20000000007 */
[----:B-1----:R-:W-:-:S03]  /*1d80*/  FFMA R6, R6, R7, 9.9999997473787516356e-06 ;  /* 0x3727c5ac06067423 */ /* 0x002fc60000000007 */
[----:B------:R0:W1:Y:S08]  /*1d90*/  MUFU.RSQ R19, R4 ;  /* 0x0000000400137308 */ /* 0x0000700000001400 */
[----:B------:R0:W2:Y:S02]  /*1da0*/  MUFU.RSQ R18, R6 ;  /* 0x0000000600127308 */ /* 0x0000a40000001400 */
.L_x_9:
[----:B------:R-:W-:Y:S01]  /*1db0*/  IADD3 R0, R27, 0x400, R2 ;  /* 0x000004001b007810 */ /* 0x000fe20007ffe002 */
[----:B0-----:R-:W-:Y:S01]  /*1dc0*/  CS2R R4, SRZ ;  /* 0x0000000000047805 */ /* 0x001fe2000001ff00 */
[----:B------:R-:W-:Y:S01]  /*1dd0*/  CS2R R6, SRZ ;  /* 0x0000000000067805 */ /* 0x000fe2000001ff00 */
[----:B------:R-:W-:Y:S01]  /*1de0*/  ULDC.64 UR4, c[0x0][0x118] ;  /* 0x0000460000047ab9 */ /* 0x000fe20000000a00 */
[----:B------:R-:W-:-:S02]  /*1df0*/  ISETP.GE.U32.AND P0, PT, R0, 0x900, PT ;  /* 0x000009000000780c */ /* 0x000fc40003f06070 */
[----:B------:R-:W-:-:S11]  /*1e00*/  ISETP.NE.AND P1, PT, R26, RZ, PT ;  /* 0x000000ff1a00720c */ /* 0x000fd60003f25270 */
[----:B------:R-:W3:Y:S01]  /*1e10*/  @!P0 LDG.E.EL.128 R4, [R16.64] ;  /* 0x0000000410048981 */ /* 0x000ee2000c2e1d00 */
[----:B------:R-:W-:Y:S01]  /*1e20*/  BSSY B6, `(.L_x_8) ;  /* 0x000001b000067945 */ /* 0x000fe20003800000 */
[----:B------:R-:W-:Y:S01]  /*1e30*/  IADD3 R30, R37, 0x400, R2 ;  /* 0x00000400251e7810 */ /* 0x000fe20007ffe002 */
[----:B------:R-:W-:Y:S01]  /*1e40*/  IMAD.MOV.U32 R52, RZ, RZ, R28 ;  /* 0x000000ffff347224 */ /* 0x000fe200078e001c */
[----:B------:R-:W-:Y:S02]  /*1e50*/  MOV R53, R29 ;  /* 0x0000001d00357202 */ /* 0x000fe40000000f00 */
[----:B---3--:R-:W-:Y:S02]  /*1e60*/  SEL R46, R4, RZ, !P0 ;  /* 0x000000ff042e7207 */ /* 0x008fe40004000000 */
[----:B------:R-:W-:Y:S02]  /*1e70*/  SEL R45, R5, RZ, !P0 ;  /* 0x000000ff052d7207 */ /* 0x000fe40004000000 */
[----:B------:R-:W-:-:S02]  /*1e80*/  SEL R44, R6, RZ, !P0 ;  /* 0x000000ff062c7207 */ /* 0x000fc40004000000 */
[----:B------:R-:W-:Y:S01]  /*1e90*/  SEL R36, R7, RZ, !P0 ;  /* 0x000000ff07247207 */ /* 0x000fe20004000000 */
[----:B------:R-:W-:Y:S05]  /*1ea0*/  @!P1 BRA `(.L_x_3) ;  /* 0x0000012000009947 */ /* 0x000fea0003800000 */
[----:B------:R-:W-:Y:S01]  /*1eb0*/  UMOV UR8, 32@lo(assertMessage_1) ;  /* 0x0000000000087882 */ /* 0x000fe20000000000 */
[----:B------:R-:W-:Y:S01]  /*1ec0*/  MOV R8, 0x373 ;  /* 0x0000037300087802 */ /* 0x000fe20000000f00 */
[----:B------:R-:W-:Y:S01]  /*1ed0*/  UMOV UR9, 32@hi(assertMessage_1) ;  /* 0x0000000000097882 */ /* 0x000fe20000000000 */
[----:B------:R-:W-:Y:S01]  /*1ee0*/  IMAD.MOV.U32 R12, RZ, RZ, 0x1 ;  /* 0x00000001ff0c7424 */ /* 0x000fe200078e00ff */
[----:B------:R-:W-:Y:S01]  /*1ef0*/  UMOV UR6, 32@lo(assertFile_1) ;  /* 0x0000000000067882 */ /* 0x000fe20000000000 */
[----:B------:R-:W-:Y:S01]  /*1f00*/  MOV R13, RZ ;  /* 0x000000ff000d7202 */ /* 0x000fe20000000f00 */
[----:B------:R-:W-:Y:S01]  /*1f10*/  UMOV UR7, 32@hi(assertFile_1) ;  /* 0x0000000000077882 */ /* 0x000fe20000000000 */
[----:B------:R-:W-:Y:S01]  /*1f20*/  MOV R4, UR8 ;  /* 0x0000000800047c02 */ /* 0x000fe20008000f00 */
[----:B------:R-:W-:Y:S01]  /*1f30*/  UMOV UR4, 32@lo(assertFunc_1) ;  /* 0x0000000000047882 */ /* 0x000fe20000000000 */
[----:B------:R-:W-:Y:S01]  /*1f40*/  IMAD.U32 R5, RZ, RZ, UR9 ;  /* 0x00000009ff057e24 */ /* 0x000fe2000f8e00ff */
[----:B------:R-:W-:Y:S01]  /*1f50*/  UMOV UR5, 32@hi(assertFunc_1) ;  /* 0x0000000000057882 */ /* 0x000fe20000000000 */
[----:B------:R-:W-:Y:S01]  /*1f60*/  MOV R6, UR6 ;  /* 0x0000000600067c02 */ /* 0x000fe20008000f00 */
[----:B------:R-:W-:Y:S01]  /*1f70*/  IMAD.U32 R10, RZ, RZ, UR4 ;  /* 0x00000004ff0a7e24 */ /* 0x000fe2000f8e00ff */
[----:B------:R-:W-:-:S02]  /*1f80*/  MOV R7, UR7 ;  /* 0x0000000700077c02 */ /* 0x000fc40008000f00 */
[----:B------:R-:W-:Y:S02]  /*1f90*/  MOV R11, UR5 ;  /* 0x00000005000b7c02 */ /* 0x000fe40008000f00 */
[----:B------:R-:W-:Y:S02]  /*1fa0*/  MOV R20, 32@lo((triton__0d1d2d3d45de + .L_x_3@srel)) ;  /* 0x0000000000147802 */ /* 0x000fe40000000f00 */
[----:B------:R-:W-:-:S04]  /*1fb0*/  MOV R21, 32@hi((triton__0d1d2d3d45de + .L_x_3@srel)) ;  /* 0x0000000000157802 */ /* 0x000fc80000000f00 */
[----:B-12---:R-:W-:Y:S05]  /*1fc0*/  CALL.ABS.NOINC `(__assertfail) ;  /* 0x0000000000007943 */ /* 0x006fea0003c00000 */
.L_x_3:
[----:B------:R-:W-:Y:S05]  /*1fd0*/  BSYNC B6 ;  /* 0x0000000000067941 */ /* 0x000fea0003800000 */
.L_x_8:
[----:B------:R-:W-:Y:S01]  /*1fe0*/  ISETP.GE.U32.AND P0, PT, R30, 0x900, PT ;  /* 0x000009001e00780c */ /* 0x000fe20003f06070 */
[----:B------:R-:W-:Y:S01]  /*1ff0*/  CS2R R4, SRZ ;  /* 0x0000000000047805 */ /* 0x000fe2000001ff00 */
[----:B------:R-:W-:Y:S01]  /*2000*/  CS2R R6, SRZ ;  /* 0x0000000000067805 */ /* 0x000fe2000001ff00 */
[----:B------:R-:W-:Y:S01]  /*2010*/  CS2R R8, SRZ ;  /* 0x0000000000087805 */ /* 0x000fe2000001ff00 */
[----:B------:R-:W-:Y:S01]  /*2020*/  ISETP.LT.AND P1, PT, R24, 0x4, !P0 ;  /* 0x000000041800780c */ /* 0x000fe20004721270 */
[----:B------:R-:W-:Y:S01]  /*2030*/  CS2R R10, SRZ ;  /* 0x00000000000a7805 */ /* 0x000fe2000001ff00 */
[----:B------:R-:W-:Y:S01]  /*2040*/  ISETP.LT.AND P0, PT, R22, 0x4, !P0 ;  /* 0x000000041600780c */ /* 0x000fe20004701270 */
[----:B------:R-:W-:Y:S01]  /*2050*/  CS2R R12, SRZ ;  /* 0x00000000000c7805 */ /* 0x000fe2000001ff00 */
[----:B------:R-:W-:Y:S01]  /*2060*/  CS2R R14, SRZ ;  /* 0x00000000000e7805 */ /* 0x000fe2000001ff00 */
[----:B------:R-:W-:Y:S01]  /*2070*/  CS2R R28, SRZ ;  /* 0x00000000001c7805 */ /* 0x000fe2000001ff00 */
[----:B------:R-:W-:Y:S01]  /*2080*/  CS2R R30, SRZ ;  /* 0x00000000001e7805 */ /* 0x000fe2000001ff00 */
[----:B------:R-:W-:-:S06]  /*2090*/  ULDC.64 UR4, c[0x0][0x118] ;  /* 0x0000460000047ab9 */ /* 0x000fcc0000000a00 */
[----:B------:R-:W3:Y:S04]  /*20a0*/  @P1 LDG.E.EF.128 R4, [R38.64] ;  /* 0x0000000426041981 */ /* 0x000ee8000c0e1d00 */
[----:B------:R-:W4:Y:S04]  /*20b0*/  @P1 LDG.E.EF.128 R8, [R38.64+0x10] ;  /* 0x0000100426081981 */ /* 0x000f28000c0e1d00 */
[----:B------:R-:W5:Y:S04]  /*20c0*/  @P0 LDG.E.EF.128 R12, [R52.64] ;  /* 0x00000004340c0981 */ /* 0x000f68000c0e1d00 */
[----:B--2---:R-:W2:Y:S01]  /*20d0*/  @P0 LDG.E.EF.128 R28, [R52.64+0x10] ;  /* 0x00001004341c0981 */ /* 0x004ea2000c0e1d00 */
[----:B------:R-:W-:Y:S01]  /*20e0*/  WARPSYNC 0xffffffff ;  /* 0xffffffff00007948 */ /* 0x000fe20003800000 */
[----:B---3--:R-:W-:Y:S01]  /*20f0*/  SEL R20, R6, RZ, P1 ;  /* 0x000000ff06147207 */ /* 0x008fe20000800000 */
[----:B------:R-:W-:Y:S01]  /*2100*/  FADD R6, R44, 1 ;  /* 0x3f8000002c067421 */ /* 0x000fe20000000000 */
[----:B------:R-:W-:Y:S01]  /*2110*/  SEL R0, R4, RZ, P1 ;  /* 0x000000ff04007207 */ /* 0x000fe20000800000 */
[----:B------:R-:W-:Y:S01]  /*2120*/  FADD R4, R46, 1 ;  /* 0x3f8000002e047421 */ /* 0x000fe20000000000 */
[----:B------:R-:W-:Y:S01]  /*2130*/  SEL R21, R7, RZ, P1 ;  /* 0x000000ff07157207 */ /* 0x000fe20000800000 */
[----:B------:R-:W-:Y:S01]  /*2140*/  FADD R7, R36, 1 ;  /* 0x3f80000024077421 */ /* 0x000fe20000000000 */
[----:B----4-:R-:W-:Y:S01]  /*2150*/  SEL R32, R8, RZ, P1 ;  /* 0x000000ff08207207 */ /* 0x010fe20000800000 */
[----:B------:R-:W-:Y:S01]  /*2160*/  FMUL R0, R0, 48 ;  /* 0x4240000000007820 */ /* 0x000fe20000400000 */
[----:B------:R-:W-:-:S02]  /*2170*/  SEL R9, R9, RZ, P1 ;  /* 0x000000ff09097207 */ /* 0x000fc40000800000 */
[----:B------:R-:W-:Y:S01]  /*2180*/  SEL R33, R10, RZ, P1 ;  /* 0x000000ff0a217207 */ /* 0x000fe20000800000 */
[----:B------:R-:W-:Y:S01]  /*2190*/  FMUL R10, R20, 48 ;  /* 0x42400000140a7820 */ /* 0x000fe20000400000 */
[----:B------:R-:W-:Y:S01]  /*21a0*/  SEL R11, R11, RZ, P1 ;  /* 0x000000ff0b0b7207 */ /* 0x000fe20000800000 */
[----:B------:R-:W-:Y:S01]  /*21b0*/  FMUL R20, R9, 48 ;  /* 0x4240000009147820 */ /* 0x000fe20000400000 */
[----:B-----5:R-:W-:Y:S01]  /*21c0*/  SEL R35, R12, RZ, P0 ;  /* 0x000000ff0c237207 */ /* 0x020fe20000000000 */
[----:B------:R-:W-:Y:S01]  /*21d0*/  FMUL R12, R21, 48 ;  /* 0x42400000150c7820 */ /* 0x000fe20000400000 */
[----:B------:R-:W-:Y:S01]  /*21e0*/  SEL R3, R5, RZ, P1 ;  /* 0x000000ff05037207 */ /* 0x000fe20000800000 */
[----:B------:R-:W-:Y:S01]  /*21f0*/  FMUL R34, R11, 48 ;  /* 0x424000000b227820 */ /* 0x000fe20000400000 */
[----:B------:R-:W-:Y:S01]  /*2200*/  SEL R13, R13, RZ, P0 ;  /* 0x000000ff0d0d7207 */ /* 0x000fe20000000000 */
[----:B------:R-:W-:Y:S01]  /*2210*/  FMUL R9, R35, 48 ;  /* 0x4240000023097820 */ /* 0x000fe20000400000 */
[----:B------:R-:W-:Y:S01]  /*2220*/  SEL R40, R14, RZ, P0 ;  /* 0x000000ff0e287207 */ /* 0x000fe20000000000 */
[----:B------:R-:W-:Y:S01]  /*2230*/  FMUL R14, R32, 48 ;  /* 0x42400000200e7820 */ /* 0x000fe20000400000 */
[----:B------:R-:W-:Y:S01]  /*2240*/  SEL R41, R15, RZ, P0 ;  /* 0x000000ff0f297207 */ /* 0x000fe20000000000 */
[----:B------:R-:W-:Y:S01]  /*2250*/  FMUL R32, R33, 48 ;  /* 0x4240000021207820 */ /* 0x000fe20000400000 */
[----:B--2---:R-:W-:Y:S01]  /*2260*/  SEL R28, R28, RZ, P0 ;  /* 0x000000ff1c1c7207 */ /* 0x004fe20000000000 */
[----:B------:R-:W-:Y:S01]  /*2270*/  FMUL R8, R3, 48 ;  /* 0x4240000003087820 */ /* 0x000fe20000400000 */
[----:B------:R-:W-:Y:S01]  /*2280*/  SEL R29, R29, RZ, P0 ;  /* 0x000000ff1d1d7207 */ /* 0x000fe20000000000 */
[----:B------:R-:W-:Y:S01]  /*2290*/  FMUL R11, R13, 48 ;  /* 0x424000000d0b7820 */ /* 0x000fe20000400000 */
[----:B------:R-:W-:Y:S01]  /*22a0*/  SEL R30, R30, RZ, P0 ;  /* 0x000000ff1e1e7207 */ /* 0x000fe20000000000 */
[----:B------:R-:W-:Y:S01]  /*22b0*/  FMUL R15, R40, 48 ;  /* 0x42400000280f7820 */ /* 0x000fe20000400000 */
[----:B------:R-:W-:Y:S01]  /*22c0*/  SEL R31, R31, RZ, P0 ;  /* 0x000000ff1f1f7207 */ /* 0x000fe20000000000 */
[----:B------:R-:W-:Y:S01]  /*22d0*/  FMUL R21, R41, 48 ;  /* 0x4240000029157820 */ /* 0x000fe20000400000 */
[----:B------:R-:W-:Y:S01]  /*22e0*/  FMUL R33, R28, 48 ;  /* 0x424000001c217820 */ /* 0x000fe20000400000 */
[----:B------:R-:W-:Y:S01]  /*22f0*/  FMUL R29, R29, 48 ;  /* 0x424000001d1d7820 */ /* 0x000fe20000400000 */
[----:B------:R-:W-:Y:S01]  /*2300*/  FMUL R35, R30, 48 ;  /* 0x424000001e237820 */ /* 0x000fe20000400000 */
[----:B------:R-:W-:Y:S01]  /*2310*/  FMUL R31, R31, 48 ;  /* 0x424000001f1f7820 */ /* 0x000fe20000400000 */
[C---:B-1----:R-:W-:Y:S01]  /*2320*/  FMUL R41, R19.reuse, R0 ;  /* 0x0000000013297220 */ /* 0x042fe20000400000 */
[----:B------:R-:W-:Y:S01]  /*2330*/  FMUL R30, R19, R12 ;  /* 0x0000000c131e7220 */ /* 0x000fe20000400000 */
[----:B------:R-:W-:Y:S01]  /*2340*/  FADD R5, R45, 1 ;  /* 0x3f8000002d057421 */ /* 0x000fe20000000000 */
[C---:B------:R-:W-:Y:S01]  /*2350*/  FMUL R13, R19.reuse, R14 ;  /* 0x0000000e130d7220 */ /* 0x040fe20000400000 */
[C---:B------:R-:W-:Y:S01]  /*2360*/  FMUL R0, R19.reuse, R20 ;  /* 0x0000001413007220 */ /* 0x040fe20000400000 */
[C---:B------:R-:W-:Y:S01]  /*2370*/  FMUL R3, R19.reuse, R32 ;  /* 0x0000002013037220 */ /* 0x040fe20000400000 */
[C---:B------:R-:W-:Y:S01]  /*2380*/  FMUL R12, R19.reuse, R34 ;  /* 0x00000022130c7220 */ /* 0x040fe20000400000 */
[C---:B------:R-:W-:Y:S01]  /*2390*/  FMUL R28, R19.reuse, R8 ;  /* 0x00000008131c7220 */ /* 0x040fe20000400000 */
[----:B------:R-:W-:Y:S01]  /*23a0*/  FMUL R43, R19, R10 ;  /* 0x0000000a132b7220 */ /* 0x000fe20000400000 */
[C---:B------:R-:W-:Y:S01]  /*23b0*/  FMUL R45, R18.reuse, R9 ;  /* 0x00000009122d7220 */ /* 0x040fe20000400000 */
[C---:B------:R-:W-:Y:S01]  /*23c0*/  FMUL R14, R18.reuse, R11 ;  /* 0x0000000b120e7220 */ /* 0x040fe20000400000 */
[C---:B------:R-:W-:Y:S01]  /*23d0*/  FMUL R15, R18.reuse, R15 ;  /* 0x0000000f120f7220 */ /* 0x040fe20000400000 */
[C---:B------:R-:W-:Y:S01]  /*23e0*/  FMUL R20, R18.reuse, R21 ;  /* 0x0000001512147220 */ /* 0x040fe20000400000 */
[C---:B------:R-:W-:Y:S01]  /*23f0*/  FMUL R33, R18.reuse, R33 ;  /* 0x0000002112217220 */ /* 0x040fe20000400000 */
[C---:B------:R-:W-:Y:S01]  /*2400*/  FMUL R32, R18.reuse, R29 ;  /* 0x0000001d12207220 */ /* 0x040fe20000400000 */
[C---:B------:R-:W-:Y:S01]  /*2410*/  FMUL R35, R18.reuse, R35 ;  /* 0x0000002312237220 */ /* 0x040fe20000400000 */
[----:B------:R-:W-:-:S01]  /*2420*/  FMUL R34, R18, R31 ;  /* 0x0000001f12227220 */ /* 0x000fc20000400000 */
[----:B------:R-:W-:Y:S06]  /*2430*/  BAR.SYNC 0x0 ;  /* 0x0000000000007b1d */ /* 0x000fec0000000000 */
[----:B------:R-:W-:Y:S01]  /*2440*/  STS.128 [R27.X4], R4 ;  /* 0x000000041b007388 */ /* 0x000fe20000004c00 */
[----:B------:R-:W-:Y:S01]  /*2450*/  IADD3 R2, R2, 0x400, RZ ;  /* 0x0000040002027810 */ /* 0x000fe20007ffe0ff */
[----:B------:R-:W-:-:S02]  /*2460*/  ULDC.64 UR4, c[0x0][0x118] ;  /* 0x0000460000047ab9 */ /* 0x000fc40000000a00 */
[----:B------:R-:W-:Y:S06]  /*2470*/  BAR.SYNC 0x0 ;  /* 0x0000000000007b1d */ /* 0x000fec0000000000 */
[----:B------:R-:W0:Y:S01]  /*2480*/  LDS.128 R8, [R37.X4] ;  /* 0x0000000025087984 */ /* 0x000e220000004c00 */
[----:B------:R-:W-:Y:S02]  /*2490*/  IADD3 R16, P3, R16, 0x1000, RZ ;  /* 0x0000100010107810 */ /* 0x000fe40007f7e0ff */
[----:B------:R-:W-:Y:S01]  /*24a0*/  IADD3 R38, P2, R38, 0x1000, RZ ;  /* 0x0000100026267810 */ /* 0x000fe20007f5e0ff */
[----:B------:R-:W1:Y:S01]  /*24b0*/  LDS.128 R4, [R37.X4+0x10] ;  /* 0x0000100025047984 */ /* 0x000e620000004c00 */
[----:B------:R-:W-:-:S02]  /*24c0*/  IADD3.X R17, RZ, R17, RZ, P3, !PT ;  /* 0x00000011ff117210 */ /* 0x000fc40001ffe4ff */
[----:B------:R-:W-:Y:S01]  /*24d0*/  IADD3.X R39, RZ, R39, RZ, P2, !PT ;  /* 0x00000027ff277210 */ /* 0x000fe200017fe4ff */
[-C--:B0-----:R-:W-:Y:S01]  /*24e0*/  FMUL R41, R41, R8.reuse ;  /* 0x0000000829297220 */ /* 0x081fe20000400000 */
[-C--:B------:R-:W-:Y:S01]  /*24f0*/  FMUL R28, R28, R9.reuse ;  /* 0x000000091c1c7220 */ /* 0x080fe20000400000 */
[----:B------:R-:W-:Y:S01]  /*2500*/  FMUL R8, R45, R8 ;  /* 0x000000082d087220 */ /* 0x000fe20000400000 */
[----:B------:R-:W-:Y:S01]  /*2510*/  FMUL R9, R14, R9 ;  /* 0x000000090e097220 */ /* 0x000fe20000400000 */
[----:B------:R-:W-:Y:S01]  /*2520*/  FMUL R15, R15, R10 ;  /* 0x0000000a0f0f7220 */ /* 0x000fe20000400000 */
[----:B------:R-:W-:Y:S01]  /*2530*/  FMUL R20, R20, R11 ;  /* 0x0000000b14147220 */ /* 0x000fe20000400000 */
[----:B-1----:R-:W-:Y:S01]  /*2540*/  FMUL R13, R13, R4 ;  /* 0x000000040d0d7220 */ /* 0x002fe20000400000 */
[----:B------:R-:W-:Y:S01]  /*2550*/  FMUL R0, R0, R5 ;  /* 0x0000000500007220 */ /* 0x000fe20000400000 */
[----:B------:R-:W-:Y:S01]  /*2560*/  F2FP.BF16.F32.PACK_AB R8, R9, R8 ;  /* 0x000000080908723e */ /* 0x000fe200000010ff */
[----:B------:R-:W-:Y:S01]  /*2570*/  FMUL R43, R43, R10 ;  /* 0x0000000a2b2b7220 */ /* 0x000fe20000400000 */
[----:B------:R-:W-:Y:S01]  /*2580*/  FMUL R30, R30, R11 ;  /* 0x0000000b1e1e7220 */ /* 0x000fe20000400000 */
[-C--:B------:R-:W-:Y:S01]  /*2590*/  FMUL R3, R3, R6.reuse ;  /* 0x0000000603037220 */ /* 0x080fe20000400000 */
[----:B------:R-:W-:Y:S01]  /*25a0*/  FMUL R35, R35, R6 ;  /* 0x0000000623237220 */ /* 0x000fe20000400000 */
[----:B------:R-:W-:Y:S01]  /*25b0*/  FMUL R12, R12, R7 ;  /* 0x000000070c0c7220 */ /* 0x000fe20000400000 */
[----:B------:R-:W-:Y:S01]  /*25c0*/  F2FP.BF16.F32.PACK_AB R9, R20, R15 ;  /* 0x0000000f1409723e */ /* 0x000fe200000010ff */
[----:B------:R-:W-:Y:S01]  /*25d0*/  FMUL R10, R33, R4 ;  /* 0x00000004210a7220 */ /* 0x000fe20000400000 */
[----:B------:R-:W-:Y:S01]  /*25e0*/  FMUL R11, R32, R5 ;  /* 0x00000005200b7220 */ /* 0x000fe20000400000 */
[----:B------:R-:W-:Y:S01]  /*25f0*/  F2FP.BF16.F32.PACK_AB R6, R0, R13 ;  /* 0x0000000d0006723e */ /* 0x000fe200000010ff */
[----:B------:R-:W-:Y:S01]  /*2600*/  FMUL R34, R34, R7 ;  /* 0x0000000722227220 */ /* 0x000fe20000400000 */
[----:B------:R-:W-:Y:S01]  /*2610*/  MOV R15, 0x2 ;  /* 0x00000002000f7802 */ /* 0x000fe20000000f00 */
[----:B------:R-:W-:Y:S01]  /*2620*/  IMAD.IADD R13, R23, 0x1, R2 ;  /* 0x00000001170d7824 */ /* 0x000fe200078e0202 */
[----:B------:R-:W-:-:S02]  /*2630*/  IADD3 R14, R25, R2, RZ ;  /* 0x00000002190e7210 */ /* 0x000fc40007ffe0ff */
[----:B------:R-:W-:Y:S01]  /*2640*/  F2FP.BF16.F32.PACK_AB R7, R12, R3 ;  /* 0x000000030c07723e */ /* 0x000fe200000010ff */
[----:B------:R-:W-:Y:S01]  /*2650*/  IMAD.WIDE R12, R13, R15, c[0x0][0x178] ;  /* 0x00005e000d0c7625 */ /* 0x000fe200078e020f */
[----:B------:R-:W-:Y:S02]  /*2660*/  F2FP.BF16.F32.PACK_AB R4, R28, R41 ;  /* 0x000000291c04723e */ /* 0x000fe400000010ff */
[----:B------:R-:W-:Y:S01]  /*2670*/  F2FP.BF16.F32.PACK_AB R5, R30, R43 ;  /* 0x0000002b1e05723e */ /* 0x000fe200000010ff */
[----:B------:R-:W-:Y:S01]  /*2680*/  IMAD.WIDE R14, R14, R15, c[0x0][0x178] ;  /* 0x00005e000e0e7625 */ /* 0x000fe200078e020f */
[----:B------:R-:W-:Y:S02]  /*2690*/  F2FP.BF16.F32.PACK_AB R10, R11, R10 ;  /* 0x0000000a0b0a723e */ /* 0x000fe400000010ff */
[----:B------:R-:W-:Y:S01]  /*26a0*/  F2FP.BF16.F32.PACK_AB R11, R34, R35 ;  /* 0x00000023220b723e */ /* 0x000fe200000010ff */
[----:B------:R0:W-:Y:S01]  /*26b0*/  @P1 STG.E.128 [R12.64], R4 ;  /* 0x000000040c001986 */ /* 0x0001e2000c101d04 */
[----:B------:R-:W-:-:S03]  /*26c0*/  IADD3 R28, P1, R52, 0x1000, RZ ;  /* 0x00001000341c7810 */ /* 0x000fc60007f3e0ff */
[----:B------:R0:W-:Y:S01]  /*26d0*/  @P0 STG.E.128 [R14.64], R8 ;  /* 0x000000080e000986 */ /* 0x0001e2000c101d04 */
[----:B------:R-:W-:Y:S01]  /*26e0*/  ISETP.GE.U32.AND P0, PT, R2, 0x500, PT ;  /* 0x000005000200780c */ /* 0x000fe20003f06070 */
[----:B------:R-:W-:-:S12]  /*26f0*/  IMAD.X R29, RZ, RZ, R53, P1 ;  /* 0x000000ffff1d7224 */ /* 0x000fd800008e0635 */
[----:B------:R-:W-:Y:S05]  /*2700*/  @P0 EXIT ;  /* 0x000000000000094d */ /* 0x000fea0003800000 */
[----:B------:R-:W-:Y:S05]  /*2710*/  BRA `(.L_x_9) ;  /* 0xfffff69000007947 */ /* 0x000fea000383ffff */
.L_x_7:
[----:B------:R-:W-:Y:S01]  /*2720*/  IMAD.MOV.U32 R6, RZ, RZ, 0x10 ;  /* 0x00000010ff067424 */ /* 0x000fe200078e00ff */
[----:B------:R-:W-:Y:S02]  /*2730*/  MOV R3, 0x1f ;  /* 0x0000001f00037802 */ /* 0x000fe40000000f00 */
[----:B------:R-:W-:Y:S02]  /*2740*/  MOV R8, 0xffffffff ;  /* 0xffffffff00087802 */ /* 0x000fe40000000f00 */
[----:B------:R-:W-:-:S02]  /*2750*/  MOV R4, 0x2770 ;  /* 0x0000277000047802 */ /* 0x000fc40000000f00 */
[----:B------:R-:W-:Y:S05]  /*2760*/  CALL.REL.NOINC `($__internal_0_$__cuda_sm70_shflsync_bfly) ;  /* 0x0000026000007944 */ /* 0x000fea0003c00000 */
[----:B01----:R-:W-:Y:S01]  /*2770*/  FADD R9, R9, R6 ;  /* 0x0000000609097221 */ /* 0x003fe20000000000 */
[----:B------:R-:W-:Y:S01]  /*2780*/  IMAD.MOV.U32 R6, RZ, RZ, 0x8 ;  /* 0x00000008ff067424 */ /* 0x000fe200078e00ff */
[----:B------:R-:W-:-:S02]  /*2790*/  MOV R4, 0x27b0 ;  /* 0x000027b000047802 */ /* 0x000fc40000000f00 */
[----:B------:R-:W-:Y:S05]  /*27a0*/  CALL.REL.NOINC `($__internal_0_$__cuda_sm70_shflsync_bfly) ;  /* 0x0000022000007944 */ /* 0x000fea0003c00000 */
[----:B01----:R-:W-:Y:S01]  /*27b0*/  FADD R9, R9, R6 ;  /* 0x0000000609097221 */ /* 0x003fe20000000000 */
[----:B------:R-:W-:Y:S02]  /*27c0*/  MOV R6, 0x4 ;  /* 0x0000000400067802 */ /* 0x000fe40000000f00 */
[----:B------:R-:W-:-:S02]  /*27d0*/  MOV R4, 0x27f0 ;  /* 0x000027f000047802 */ /* 0x000fc40000000f00 */
[----:B------:R-:W-:Y:S05]  /*27e0*/  CALL.REL.NOINC `($__internal_0_$__cuda_sm70_shflsync_bfly) ;  /* 0x000001e000007944 */ /* 0x000fea0003c00000 */
[----:B01----:R-:W-:Y:S01]  /*27f0*/  FADD R9, R9, R6 ;  /* 0x0000000609097221 */ /* 0x003fe20000000000 */
[----:B------:R-:W-:-:S02]  /*2800*/  MOV R6, 0x2 ;  /* 0x0000000200067802 */ /* 0x000fc40000000f00 */
[----:B------:R-:W-:-:S02]  /*2810*/  MOV R4, 0x2830 ;  /* 0x0000283000047802 */ /* 0x000fc40000000f00 */
[----:B------:R-:W-:Y:S05]  /*2820*/  CALL.REL.NOINC `($__internal_0_$__cuda_sm70_shflsync_bfly) ;  /* 0x000001a000007944 */ /* 0x000fea0003c00000 */
[----:B01----:R-:W-:Y:S01]  /*2830*/  FADD R9, R9, R6 ;  /* 0x0000000609097221 */ /* 0x003fe20000000000 */
[----:B------:R-:W-:Y:S01]  /*2840*/  IMAD.MOV.U32 R6, RZ, RZ, 0x1 ;  /* 0x00000001ff067424 */ /* 0x000fe200078e00ff */
[----:B------:R-:W-:-:S02]  /*2850*/  MOV R4, 0x2870 ;  /* 0x0000287000047802 */ /* 0x000fc40000000f00 */
[----:B------:R-:W-:Y:S05]  /*2860*/  CALL.REL.NOINC `($__internal_0_$__cuda_sm70_shflsync_bfly) ;  /* 0x0000016000007944 */ /* 0x000fea0003c00000 */
[----:B-1----:R-:W-:Y:S01]  /*2870*/  FADD R0, R9, R6 ;  /* 0x0000000609007221 */ /* 0x002fe20000000000 */
[----:B0-----:R-:W-:Y:S02]  /*2880*/  MOV R9, R11 ;  /* 0x0000000b00097202 */ /* 0x001fe40000000f00 */
        /* <DEDUP_REMOVED lines=8> */
[----:B------:R-:W-:-:S02]  /*2910*/  MOV R6, 0x4 ;  /* 0x0000000400067802 */ /* 0x000fc40000000f00 */
[----:B------:R-:W-:-:S02]  /*2920*/  MOV R4, 0x2940 ;  /* 0x0000294000047802 */ /* 0x000fc40000000f00 */
[----:B------:R-:W-:Y:S05]  /*2930*/  CALL.REL.NOINC `($__internal_0_$__cuda_sm70_shflsync_bfly) ;  /* 0x0000009000007944 */ /* 0x000fea0003c00000 */
[----:B01----:R-:W-:Y:S01]  /*2940*/  FADD R9, R9, R6 ;  /* 0x0000000609097221 */ /* 0x003fe20000000000 */
[----:B------:R-:W-:Y:S02]  /*2950*/  MOV R6, 0x2 ;  /* 0x0000000200067802 */ /* 0x000fe40000000f00 */
[----:B------:R-:W-:-:S02]  /*2960*/  MOV R4, 0x2980 ;  /* 0x0000298000047802 */ /* 0x000fc40000000f00 */
[----:B------:R-:W-:Y:S05]  /*2970*/  CALL.REL.NOINC `($__internal_0_$__cuda_sm70_shflsync_bfly) ;  /* 0x0000005000007944 */ /* 0x000fea0003c00000 */
[----:B01----:R-:W-:Y:S01]  /*2980*/  FADD R9, R9, R6 ;  /* 0x0000000609097221 */ /* 0x003fe20000000000 */
[----:B------:R-:W-:Y:S01]  /*2990*/  IMAD.MOV.U32 R6, RZ, RZ, 0x1 ;  /* 0x00000001ff067424 */ /* 0x000fe200078e00ff */
[----:B------:R-:W-:-:S02]  /*29a0*/  MOV R4, 0x29c0 ;  /* 0x000029c000047802 */ /* 0x000fc40000000f00 */
[----:B------:R-:W-:Y:S05]  /*29b0*/  CALL.REL.NOINC `($__internal_0_$__cuda_sm70_shflsync_bfly) ;  /* 0x0000001000007944 */ /* 0x000fea0003c00000 */
[----:B------:R-:W-:Y:S05]  /*29c0*/  BRA `(.L_x_10) ;  /* 0xfffff17000007947 */ /* 0x000fea000383ffff */
        .weak           $__internal_0_$__cuda_sm70_shflsync_bfly
        .type           $__internal_0_$__cuda_sm70_shflsync_bfly,@function
        .size           $__internal_0_$__cuda_sm70_shflsync_bfly,(.L_x_12 - $__internal_0_$__cuda_sm70_shflsync_bfly)
$__internal_0_$__cuda_sm70_shflsync_bfly:
[----:B------:R-:W-:Y:S01]  /*29d0*/  MOV R5, 0x0 ;  /* 0x0000000000057802 */ /* 0x000fe20000000f00 */
[----:B------:R-:W-:Y:S04]  /*29e0*/  WARPSYNC R8 ;  /* 0x0000000800007348 */ /* 0x000fe80003800000 */
[----:B------:R0:W1:Y:S01]  /*29f0*/  SHFL.BFLY PT, R6, R9, R6, R3 ;  /* 0x0c00000609067389 */ /* 0x00006200000e0003 */
[----:B------:R-:W-:Y:S05]  /*2a00*/  RET.REL.NODEC R4 `(triton__0d1d2d3d45de) ;  /* 0xffffd5f004007950 */ /* 0x000fea0003c3ffff */
.L_x_11:
[----:B------:R-:W-:-:S00]  /*2a10*/  BRA `(.L_x_11) ;  /* 0xfffffff000007947 */ /* 0x000fc0000383ffff */
[----:B------:R-:W-:-:S00]  /*2a20*/  NOP ;  /* 0x0000000000007918 */ /* 0x000fc00000000000 */
        /* <DEDUP_REMOVED lines=13> */
.L_x_12:


//--------------------- .nv.global.init           --------------------------
	.section	.nv.global.init,"aw",@progbits
.nv.global.init:
	.type		_$_str,@object
	.size		_$_str,(assertFunc_1 - _$_str)
_$_str:
        /*0000*/ 	.byte	0x5f, 0x5f, 0x43, 0x55, 0x44, 0x41, 0x5f, 0x46, 0x54, 0x5a, 0x00
	.type		assertFunc_1,@object
	.size		assertFunc_1,(assertFunc_0 - assertFunc_1)
assertFunc_1:
        /*000b*/ 	.byte	0x5f, 0x63, 0x61, 0x6c, 0x6c, 0x5f, 0x77, 0x69, 0x74, 0x68, 0x5f, 0x66, 0x72, 0x61, 0x6d, 0x65
        /*001b*/ 	.byte	0x73, 0x5f, 0x72, 0x65, 0x6d, 0x6f, 0x76, 0x65, 0x64
	.type		assertFunc_0,@object
	.size		assertFunc_0,(assertFile_0 - assertFunc_0)
assertFunc_0:
        /*0024*/ 	.byte	0x5f, 0x63, 0x61, 0x6c, 0x6c, 0x5f, 0x77, 0x69, 0x74, 0x68, 0x5f, 0x66, 0x72, 0x61, 0x6d, 0x65
        /*0034*/ 	.byte	0x73, 0x5f, 0x72, 0x65, 0x6d, 0x6f, 0x76, 0x65, 0x64
	.type		assertFile_0,@object
	.size		assertFile_0,(assertFile_1 - assertFile_0)
assertFile_0:
        /*003d*/ 	.byte	0x3c, 0x66, 0x72, 0x6f, 0x7a, 0x65, 0x6e, 0x20, 0x69, 0x6d, 0x70, 0x6f, 0x72, 0x74, 0x6c, 0x69
        /*004d*/ 	.byte	0x62, 0x2e, 0x5f, 0x62, 0x6f, 0x6f, 0x74, 0x73, 0x74, 0x72, 0x61, 0x70, 0x5f, 0x65, 0x78, 0x74
        /*005d*/ 	.byte	0x65, 0x72, 0x6e, 0x61, 0x6c, 0x3e
	.type		assertFile_1,@object
	.size		assertFile_1,(assertMessage_0 - assertFile_1)
assertFile_1:
        /*0063*/ 	.byte	0x3c, 0x66, 0x72, 0x6f, 0x7a, 0x65, 0x6e, 0x20, 0x69, 0x6d, 0x70, 0x6f, 0x72, 0x74, 0x6c, 0x69
        /*0073*/ 	.byte	0x62, 0x2e, 0x5f, 0x62, 0x6f, 0x6f, 0x74, 0x73, 0x74, 0x72, 0x61, 0x70, 0x5f, 0x65, 0x78, 0x74
        /*0083*/ 	.byte	0x65, 0x72, 0x6e, 0x61, 0x6c, 0x3e
	.type		assertMessage_0,@object
	.size		assertMessage_0,(assertMessage_1 - assertMessage_0)
assertMessage_0:
        /*0089*/ 	.byte	0x69, 0x6e, 0x64, 0x65, 0x78, 0x20, 0x6f, 0x75, 0x74, 0x20, 0x6f, 0x66, 0x20, 0x62, 0x6f, 0x75
        /*0099*/ 	.byte	0x6e, 0x64, 0x73, 0x3a, 0x20, 0x30, 0x20, 0x3c, 0x3d, 0x20, 0x74, 0x6d, 0x70, 0x33, 0x20, 0x3c
        /*00a9*/ 	.byte	0x20, 0x32, 0x38, 0x38, 0x32, 0x35, 0x36
	.type		assertMessage_1,@object
	.size		assertMessage_1,(.L_2 - assertMessage_1)
assertMessage_1:
        /*00b0*/ 	.byte	0x69, 0x6e, 0x64, 0x65, 0x78, 0x20, 0x6f, 0x75, 0x74, 0x20, 0x6f, 0x66, 0x20, 0x62, 0x6f, 0x75
        /*00c0*/ 	.byte	0x6e, 0x64, 0x73, 0x3a, 0x20, 0x30, 0x20, 0x3c, 0x3d, 0x20, 0x74, 0x6d, 0x70, 0x31, 0x33, 0x20
        /*00d0*/ 	.byte	0x3c, 0x20, 0x32, 0x38, 0x38, 0x32, 0x35, 0x36
.L_2:


//--------------------- .nv.shared.triton__0d1d2d3d45de --------------------------
	.section	.nv.shared.triton__0d1d2d3d45de,"aw",@nobits
	.align	16


//--------------------- SYMBOLS --------------------------

	.type		__assertfail,@function
